	.target	sm_90a

	.elftype	@"ET_EXEC"


//--------------------- .note.nv.tkinfo           --------------------------
	.section	.note.nv.tkinfo,"",@"SHT_NOTE"
	.sectionflags	@"SHF_NOTE_NV_TKINFO"
	.tkinfo
        /*0018*/ 	.word	0x00000002
        /*0030*/ 	.string	""
        /*0030*/ 	.string	"ptxas"
        /*0030*/ 	.string	"Cuda compilation tools, release 13.0, V13.0.88"
        /*0030*/ 	.string	"Build cuda_13.0.r13.0/compiler.36424714_0"
        /*0030*/ 	.string	"-arch sm_90a -m 64 "



//--------------------- .note.nv.cuinfo           --------------------------
	.section	.note.nv.cuinfo,"",@"SHT_NOTE"
	.sectionflags	@"SHF_NOTE_NV_CUINFO"
        /*0018*/ 	.short	0x0002
        /*001a*/ 	.short	0x005a
        /*001c*/ 	.short	0x0082
	.zero		2


//--------------------- .nv.info                  --------------------------
	.section	.nv.info,"",@"SHT_CUDA_INFO"
	.align	4


	//----- nvinfo : EIATTR_REGCOUNT
	.align		4
        /*0000*/ 	.byte	0x04, 0x2f
        /*0002*/ 	.short	(.L_12 - .L_11)
	.align		4
.L_11:
        /*0004*/ 	.word	index@(_ZN7cutlass13device_kernelINS_4gemm6kernel13GemmUniversalIN4cute5tupleIJiiiiEEENS1_10collective13CollectiveMmaINS1_37MainloopSm90TmaGmmaWarpSpecializedFP8ILi28ENS5_IJNS4_1CILi2EEENSA_ILi1EEESC_EEENS1_32KernelTmaWarpSpecializedPingpongEEENS5_IJNSA_ILi64EEESG_SG_EEENS_12float_e5m2_tENS5_IJlSC_lEEESI_SJ_NS4_8TiledMMAINS4_8MMA_AtomIJNS4_4SM904GMMA30MMA_64x64x32_F32E5M2E5M2_SS_TNILNSN_7ScaleInE1ELSP_1EEEEEENS4_6LayoutINS5_IJSC_SC_SC_EEENS5_IJNSA_ILi0EEESU_SU_EEEEENS5_IJNS4_10UnderscoreESX_SX_EEEEENS4_13SM90_TMA_LOADENS4_14ComposedLayoutINS4_7SwizzleILi2ELi4ELi3EEENS4_18smem_ptr_flag_bitsILi8EEENSS_INS5_IJNSA_ILi8EEESG_EEENS5_IJSG_SC_EEEEEEEvNS4_8identityENS4_23SM90_TMA_LOAD_MULTICASTES1A_vS1B_EENS_8epilogue10collective6detail29Sm90TmaWarpSpecializedAdapterINS1F_15DefaultEpilogueISI_SJ_SJ_NS1E_6thread17LinearCombinationISI_Li1EffLNS1J_9ScaleType4KindE0ELNS_15FloatRoundStyleE2ESI_EENS1_15EpilogueDefaultEEEEEvvEEEEvNT_6ParamsE)
        /*0008*/ 	.word	0x000000a8


	//----- nvinfo : EIATTR_FRAME_SIZE
	.align		4
.L_12:
        /*000c*/ 	.byte	0x04, 0x11
        /*000e*/ 	.short	(.L_14 - .L_13)
	.align		4
.L_13:
        /*0010*/ 	.word	index@(_ZN7cutlass13device_kernelINS_4gemm6kernel13GemmUniversalIN4cute5tupleIJiiiiEEENS1_10collective13CollectiveMmaINS1_37MainloopSm90TmaGmmaWarpSpecializedFP8ILi28ENS5_IJNS4_1CILi2EEENSA_ILi1EEESC_EEENS1_32KernelTmaWarpSpecializedPingpongEEENS5_IJNSA_ILi64EEESG_SG_EEENS_12float_e5m2_tENS5_IJlSC_lEEESI_SJ_NS4_8TiledMMAINS4_8MMA_AtomIJNS4_4SM904GMMA30MMA_64x64x32_F32E5M2E5M2_SS_TNILNSN_7ScaleInE1ELSP_1EEEEEENS4_6LayoutINS5_IJSC_SC_SC_EEENS5_IJNSA_ILi0EEESU_SU_EEEEENS5_IJNS4_10UnderscoreESX_SX_EEEEENS4_13SM90_TMA_LOADENS4_14ComposedLayoutINS4_7SwizzleILi2ELi4ELi3EEENS4_18smem_ptr_flag_bitsILi8EEENSS_INS5_IJNSA_ILi8EEESG_EEENS5_IJSG_SC_EEEEEEEvNS4_8identityENS4_23SM90_TMA_LOAD_MULTICASTES1A_vS1B_EENS_8epilogue10collective6detail29Sm90TmaWarpSpecializedAdapterINS1F_15DefaultEpilogueISI_SJ_SJ_NS1E_6thread17LinearCombinationISI_Li1EffLNS1J_9ScaleType4KindE0ELNS_15FloatRoundStyleE2ESI_EENS1_15EpilogueDefaultEEEEEvvEEEEvNT_6ParamsE)
        /*0014*/ 	.word	0x00000000


	//----- nvinfo : EIATTR_MIN_STACK_SIZE
	.align		4
.L_14:
        /*0018*/ 	.byte	0x04, 0x12
        /*001a*/ 	.short	(.L_16 - .L_15)
	.align		4
.L_15:
        /*001c*/ 	.word	index@(_ZN7cutlass13device_kernelINS_4gemm6kernel13GemmUniversalIN4cute5tupleIJiiiiEEENS1_10collective13CollectiveMmaINS1_37MainloopSm90TmaGmmaWarpSpecializedFP8ILi28ENS5_IJNS4_1CILi2EEENSA_ILi1EEESC_EEENS1_32KernelTmaWarpSpecializedPingpongEEENS5_IJNSA_ILi64EEESG_SG_EEENS_12float_e5m2_tENS5_IJlSC_lEEESI_SJ_NS4_8TiledMMAINS4_8MMA_AtomIJNS4_4SM904GMMA30MMA_64x64x32_F32E5M2E5M2_SS_TNILNSN_7ScaleInE1ELSP_1EEEEEENS4_6LayoutINS5_IJSC_SC_SC_EEENS5_IJNSA_ILi0EEESU_SU_EEEEENS5_IJNS4_10UnderscoreESX_SX_EEEEENS4_13SM90_TMA_LOADENS4_14ComposedLayoutINS4_7SwizzleILi2ELi4ELi3EEENS4_18smem_ptr_flag_bitsILi8EEENSS_INS5_IJNSA_ILi8EEESG_EEENS5_IJSG_SC_EEEEEEEvNS4_8identityENS4_23SM90_TMA_LOAD_MULTICASTES1A_vS1B_EENS_8epilogue10collective6detail29Sm90TmaWarpSpecializedAdapterINS1F_15DefaultEpilogueISI_SJ_SJ_NS1E_6thread17LinearCombinationISI_Li1EffLNS1J_9ScaleType4KindE0ELNS_15FloatRoundStyleE2ESI_EENS1_15EpilogueDefaultEEEEEvvEEEEvNT_6ParamsE)
        /*0020*/ 	.word	0x00000000
.L_16:


//--------------------- .nv.compat                --------------------------
	.section	.nv.compat,"",@"SHT_CUDA_COMPAT_INFO"
	.align	4
        /*0000*/ 	.byte	0x02, 0x09, 0x01, 0x00, 0x02, 0x02, 0x04, 0x00, 0x02, 0x05, 0x05, 0x00, 0x03, 0x07, 0x01, 0x01
        /*0010*/ 	.byte	0x02, 0x03, 0x01, 0x00, 0x02, 0x06, 0x01, 0x00, 0x04, 0x0b, 0x08, 0x00, 0x00, 0x00, 0x00, 0x00
        /*0020*/ 	.byte	0x00, 0x00, 0x00, 0x00


//--------------------- .nv.info._ZN7cutlass13device_kernelINS_4gemm6kernel13GemmUniversalIN4cute5tupleIJiiiiEEENS1_10collective13CollectiveMmaINS1_37MainloopSm90TmaGmmaWarpSpecializedFP8ILi28ENS5_IJNS4_1CILi2EEENSA_ILi1EEESC_EEENS1_32KernelTmaWarpSpecializedPingpongEEENS5_IJNSA_ILi64EEESG_SG_EEENS_12float_e5m2_tENS5_IJlSC_lEEESI_SJ_NS4_8TiledMMAINS4_8MMA_AtomIJNS4_4SM904GMMA30MMA_64x64x32_F32E5M2E5M2_SS_TNILNSN_7ScaleInE1ELSP_1EEEEEENS4_6LayoutINS5_IJSC_SC_SC_EEENS5_IJNSA_ILi0EEESU_SU_EEEEENS5_IJNS4_10UnderscoreESX_SX_EEEEENS4_13SM90_TMA_LOADENS4_14ComposedLayoutINS4_7SwizzleILi2ELi4ELi3EEENS4_18smem_ptr_flag_bitsILi8EEENSS_INS5_IJNSA_ILi8EEESG_EEENS5_IJSG_SC_EEEEEEEvNS4_8identityENS4_23SM90_TMA_LOAD_MULTICASTES1A_vS1B_EENS_8epilogue10collective6detail29Sm90TmaWarpSpecializedAdapterINS1F_15DefaultEpilogueISI_SJ_SJ_NS1E_6thread17LinearCombinationISI_Li1EffLNS1J_9ScaleType4KindE0ELNS_15FloatRoundStyleE2ESI_EENS1_15EpilogueDefaultEEEEEvvEEEEvNT_6ParamsE --------------------------
	.section	.nv.info._ZN7cutlass13device_kernelINS_4gemm6kernel13GemmUniversalIN4cute5tupleIJiiiiEEENS1_10collective13CollectiveMmaINS1_37MainloopSm90TmaGmmaWarpSpecializedFP8ILi28ENS5_IJNS4_1CILi2EEENSA_ILi1EEESC_EEENS1_32KernelTmaWarpSpecializedPingpongEEENS5_IJNSA_ILi64EEESG_SG_EEENS_12float_e5m2_tENS5_IJlSC_lEEESI_SJ_NS4_8TiledMMAINS4_8MMA_AtomIJNS4_4SM904GMMA30MMA_64x64x32_F32E5M2E5M2_SS_TNILNSN_7ScaleInE1ELSP_1EEEEEENS4_6LayoutINS5_IJSC_SC_SC_EEENS5_IJNSA_ILi0EEESU_SU_EEEEENS5_IJNS4_10UnderscoreESX_SX_EEEEENS4_13SM90_TMA_LOADENS4_14ComposedLayoutINS4_7SwizzleILi2ELi4ELi3EEENS4_18smem_ptr_flag_bitsILi8EEENSS_INS5_IJNSA_ILi8EEESG_EEENS5_IJSG_SC_EEEEEEEvNS4_8identityENS4_23SM90_TMA_LOAD_MULTICASTES1A_vS1B_EENS_8epilogue10collective6detail29Sm90TmaWarpSpecializedAdapterINS1F_15DefaultEpilogueISI_SJ_SJ_NS1E_6thread17LinearCombinationISI_Li1EffLNS1J_9ScaleType4KindE0ELNS_15FloatRoundStyleE2ESI_EENS1_15EpilogueDefaultEEEEEvvEEEEvNT_6ParamsE,"",@"SHT_CUDA_INFO"
	.sectionflags	@""
	.align	4


	//----- nvinfo : EIATTR_CUDA_API_VERSION
	.align		4
        /*0000*/ 	.byte	0x04, 0x37
        /*0002*/ 	.short	(.L_18 - .L_17)
.L_17:
        /*0004*/ 	.word	0x00000082


	//----- nvinfo : EIATTR_KPARAM_INFO
	.align		4
.L_18:
        /*0008*/ 	.byte	0x04, 0x17
        /*000a*/ 	.short	(.L_20 - .L_19)
.L_19:
        /*000c*/ 	.word	0x00000000
        /*0010*/ 	.short	0x0000
        /*0012*/ 	.short	0x0070
        /*0014*/ 	.byte	0x00, 0xf0, 0x01, 0x10


	//----- nvinfo : EIATTR_SPARSE_MMA_MASK
	.align		4
.L_20:
        /*0018*/ 	.byte	0x03, 0x50
        /*001a*/ 	.short	0x0000


	//----- nvinfo : EIATTR_MAXREG_COUNT
	.align		4
        /*001c*/ 	.byte	0x03, 0x1b
        /*001e*/ 	.short	0x00a8


	//----- nvinfo : EIATTR_NUM_BARRIERS
	.align		4
        /*0020*/ 	.byte	0x02, 0x4c
        /*0022*/ 	.byte	0x01
	.zero		1


	//----- nvinfo : EIATTR_MERCURY_ISA_VERSION
	.align		4
        /*0024*/ 	.byte	0x03, 0x5f
        /*0026*/ 	.short	0x0101


	//----- nvinfo : EIATTR_INT_WARP_WIDE_INSTR_OFFSETS
	.align		4
        /*0028*/ 	.byte	0x04, 0x31
        /*002a*/ 	.short	(.L_22 - .L_21)


	//   ....[0]....
.L_21:
        /*002c*/ 	.word	0x000007e0


	//   ....[1]....
        /*0030*/ 	.word	0x00000820


	//   ....[2]....
        /*0034*/ 	.word	0x00000860


	//   ....[3]....
        /*0038*/ 	.word	0x00000900


	//   ....[4]....
        /*003c*/ 	.word	0x00000920


	//   ....[5]....
        /*0040*/ 	.word	0x00000980


	//   ....[6]....
        /*0044*/ 	.word	0x00000a70


	//   ....[7]....
        /*0048*/ 	.word	0x00000ac0


	//   ....[8]....
        /*004c*/ 	.word	0x00002aa0


	//----- nvinfo : EIATTR_COOP_GROUP_MASK_REGIDS
	.align		4
.L_22:
        /*0050*/ 	.byte	0x04, 0x29
        /*0052*/ 	.short	(.L_24 - .L_23)


	//   ....[0]....
.L_23:
        /*0054*/ 	.word	0xffffffff


	//   ....[1]....
        /*0058*/ 	.word	0xffffffff


	//   ....[2]....
        /*005c*/ 	.word	0xffffffff


	//   ....[3]....
        /*0060*/ 	.word	0xffffffff


	//   ....[4]....
        /*0064*/ 	.word	0xffffffff


	//   ....[5]....
        /*0068*/ 	.word	0xffffffff


	//   ....[6]....
        /*006c*/ 	.word	0xffffffff


	//----- nvinfo : EIATTR_COOP_GROUP_INSTR_OFFSETS
	.align		4
.L_24:
        /*0070*/ 	.byte	0x04, 0x28
        /*0072*/ 	.short	(.L_26 - .L_25)


	//   ....[0]....
.L_25:
        /*0074*/ 	.word	0x00000060


	//   ....[1]....
        /*0078*/ 	.word	0x00000070


	//   ....[2]....
        /*007c*/ 	.word	0x00000130


	//   ....[3]....
        /*0080*/ 	.word	0x000005f0


	//   ....[4]....
        /*0084*/ 	.word	0x00000630


	//   ....[5]....
        /*0088*/ 	.word	0x000006b0


	//   ....[6]....
        /*008c*/ 	.word	0x00000c80


	//----- nvinfo : EIATTR_REG_RECONFIG
	.align		4
.L_26:
        /*0090*/ 	.byte	0x01, 0x54
	.zero		2


	//----- nvinfo : EIATTR_MBARRIER_INSTR_OFFSETS
	.align		4
        /*0094*/ 	.byte	0x04, 0x39
        /*0096*/ 	.short	(.L_28 - .L_27)


	//   ....[0]....
.L_27:
        /*0098*/ 	.word	0x00000250
        /*009c*/ 	.word	0x000000ff
        /*00a0*/ 	.word	0x00000000
        /*00a4*/ 	.short	0x0100
        /*00a6*/ 	.byte	0x08
	.zero		1


	//   ....[1]....
        /*00a8*/ 	.word	0x00000260
        /*00ac*/ 	.word	0x000000ff
        /*00b0*/ 	.word	0x000000e0
        /*00b4*/ 	.short	0x0100
        /*00b6*/ 	.byte	0x08
	.zero		1


	//   ....[2]....
        /*00b8*/ 	.word	0x00000270
        /*00bc*/ 	.word	0x000000ff
        /*00c0*/ 	.word	0x00000008
        /*00c4*/ 	.short	0x0100
        /*00c6*/ 	.byte	0x08
	.zero		1


	//   ....[3]....
        /*00c8*/ 	.word	0x00000280
        /*00cc*/ 	.word	0x000000ff
        /*00d0*/ 	.word	0x000000e8
        /*00d4*/ 	.short	0x0100
        /*00d6*/ 	.byte	0x08
	.zero		1


	//   ....[4]....
        /*00d8*/ 	.word	0x00000290
        /*00dc*/ 	.word	0x000000ff
        /*00e0*/ 	.word	0x00000010
        /*00e4*/ 	.short	0x0100
        /*00e6*/ 	.byte	0x08
	.zero		1


	//   ....[5]....
        /*00e8*/ 	.word	0x000002a0
        /*00ec*/ 	.word	0x000000ff
        /*00f0*/ 	.word	0x000000f0
        /*00f4*/ 	.short	0x0100
        /*00f6*/ 	.byte	0x08
	.zero		1


	//   ....[6]....
        /*00f8*/ 	.word	0x000002b0
        /*00fc*/ 	.word	0x000000ff
        /*0100*/ 	.word	0x00000018
        /*0104*/ 	.short	0x0100
        /*0106*/ 	.byte	0x08
	.zero		1


	//   ....[7]....
        /*0108*/ 	.word	0x000002c0
        /*010c*/ 	.word	0x000000ff
        /*0110*/ 	.word	0x000000f8
        /*0114*/ 	.short	0x0100
        /*0116*/ 	.byte	0x08
	.zero		1


	//   ....[8]....
        /*0118*/ 	.word	0x000002d0
        /*011c*/ 	.word	0x000000ff
        /*0120*/ 	.word	0x00000020
        /*0124*/ 	.short	0x0100
        /*0126*/ 	.byte	0x08
	.zero		1


	//   ....[9]....
        /*0128*/ 	.word	0x000002e0
        /*012c*/ 	.word	0x000000ff
        /*0130*/ 	.word	0x00000100
        /*0134*/ 	.short	0x0100
        /*0136*/ 	.byte	0x08
	.zero		1


	//   ....[10]....
        /*0138*/ 	.word	0x000002f0
        /*013c*/ 	.word	0x000000ff
        /*0140*/ 	.word	0x00000028
        /*0144*/ 	.short	0x0100
        /*0146*/ 	.byte	0x08
	.zero		1


	//   ....[11]....
        /*0148*/ 	.word	0x00000300
        /*014c*/ 	.word	0x000000ff
        /*0150*/ 	.word	0x00000108
        /*0154*/ 	.short	0x0100
        /*0156*/ 	.byte	0x08
	.zero		1


	//   ....[12]....
        /*0158*/ 	.word	0x00000310
        /*015c*/ 	.word	0x000000ff
        /*0160*/ 	.word	0x00000030
        /*0164*/ 	.short	0x0100
        /*0166*/ 	.byte	0x08
	.zero		1


	//   ....[13]....
        /*0168*/ 	.word	0x00000320
        /*016c*/ 	.word	0x000000ff
        /*0170*/ 	.word	0x00000110
        /*0174*/ 	.short	0x0100
        /*0176*/ 	.byte	0x08
	.zero		1


	//   ....[14]....
        /*0178*/ 	.word	0x00000330
        /*017c*/ 	.word	0x000000ff
        /*0180*/ 	.word	0x00000038
        /*0184*/ 	.short	0x0100
        /*0186*/ 	.byte	0x08
	.zero		1


	//   ....[15]....
        /*0188*/ 	.word	0x00000340
        /*018c*/ 	.word	0x000000ff
        /*0190*/ 	.word	0x00000118
        /*0194*/ 	.short	0x0100
        /*0196*/ 	.byte	0x08
	.zero		1


	//   ....[16]....
        /*0198*/ 	.word	0x00000350
        /*019c*/ 	.word	0x000000ff
        /*01a0*/ 	.word	0x00000040
        /*01a4*/ 	.short	0x0100
        /*01a6*/ 	.byte	0x08
	.zero		1


	//   ....[17]....
        /*01a8*/ 	.word	0x00000360
        /*01ac*/ 	.word	0x000000ff
        /*01b0*/ 	.word	0x00000120
        /*01b4*/ 	.short	0x0100
        /*01b6*/ 	.byte	0x08
	.zero		1


	//   ....[18]....
        /*01b8*/ 	.word	0x00000370
        /*01bc*/ 	.word	0x000000ff
        /*01c0*/ 	.word	0x00000048
        /*01c4*/ 	.short	0x0100
        /*01c6*/ 	.byte	0x08
	.zero		1


	//   ....[19]....
        /*01c8*/ 	.word	0x00000380
        /*01cc*/ 	.word	0x000000ff
        /*01d0*/ 	.word	0x00000128
        /*01d4*/ 	.short	0x0100
        /*01d6*/ 	.byte	0x08
	.zero		1


	//   ....[20]....
        /*01d8*/ 	.word	0x00000390
        /*01dc*/ 	.word	0x000000ff
        /*01e0*/ 	.word	0x00000050
        /*01e4*/ 	.short	0x0100
        /*01e6*/ 	.byte	0x08
	.zero		1


	//   ....[21]....
        /*01e8*/ 	.word	0x000003a0
        /*01ec*/ 	.word	0x000000ff
        /*01f0*/ 	.word	0x00000130
        /*01f4*/ 	.short	0x0100
        /*01f6*/ 	.byte	0x08
	.zero		1


	//   ....[22]....
        /*01f8*/ 	.word	0x000003b0
        /*01fc*/ 	.word	0x000000ff
        /*0200*/ 	.word	0x00000058
        /*0204*/ 	.short	0x0100
        /*0206*/ 	.byte	0x08
	.zero		1


	//   ....[23]....
        /*0208*/ 	.word	0x000003c0
        /*020c*/ 	.word	0x000000ff
        /*0210*/ 	.word	0x00000138
        /*0214*/ 	.short	0x0100
        /*0216*/ 	.byte	0x08
	.zero		1


	//   ....[24]....
        /*0218*/ 	.word	0x000003d0
        /*021c*/ 	.word	0x000000ff
        /*0220*/ 	.word	0x00000060
        /*0224*/ 	.short	0x0100
        /*0226*/ 	.byte	0x08
	.zero		1


	//   ....[25]....
        /*0228*/ 	.word	0x000003e0
        /*022c*/ 	.word	0x000000ff
        /*0230*/ 	.word	0x00000140
        /*0234*/ 	.short	0x0100
        /*0236*/ 	.byte	0x08
	.zero		1


	//   ....[26]....
        /*0238*/ 	.word	0x000003f0
        /*023c*/ 	.word	0x000000ff
        /*0240*/ 	.word	0x00000068
        /*0244*/ 	.short	0x0100
        /*0246*/ 	.byte	0x08
	.zero		1


	//   ....[27]....
        /*0248*/ 	.word	0x00000400
        /*024c*/ 	.word	0x000000ff
        /*0250*/ 	.word	0x00000148
        /*0254*/ 	.short	0x0100
        /*0256*/ 	.byte	0x08
	.zero		1


	//   ....[28]....
        /*0258*/ 	.word	0x00000410
        /*025c*/ 	.word	0x000000ff
        /*0260*/ 	.word	0x00000070
        /*0264*/ 	.short	0x0100
        /*0266*/ 	.byte	0x08
	.zero		1


	//   ....[29]....
        /*0268*/ 	.word	0x00000420
        /*026c*/ 	.word	0x000000ff
        /*0270*/ 	.word	0x00000150
        /*0274*/ 	.short	0x0100
        /*0276*/ 	.byte	0x08
	.zero		1


	//   ....[30]....
        /*0278*/ 	.word	0x00000430
        /*027c*/ 	.word	0x000000ff
        /*0280*/ 	.word	0x00000078
        /*0284*/ 	.short	0x0100
        /*0286*/ 	.byte	0x08
	.zero		1


	//   ....[31]....
        /*0288*/ 	.word	0x00000440
        /*028c*/ 	.word	0x000000ff
        /*0290*/ 	.word	0x00000158
        /*0294*/ 	.short	0x0100
        /*0296*/ 	.byte	0x08
	.zero		1


	//   ....[32]....
        /*0298*/ 	.word	0x00000450
        /*029c*/ 	.word	0x000000ff
        /*02a0*/ 	.word	0x00000080
        /*02a4*/ 	.short	0x0100
        /*02a6*/ 	.byte	0x08
	.zero		1


	//   ....[33]....
        /*02a8*/ 	.word	0x00000460
        /*02ac*/ 	.word	0x000000ff
        /*02b0*/ 	.word	0x00000160
        /*02b4*/ 	.short	0x0100
        /*02b6*/ 	.byte	0x08
	.zero		1


	//   ....[34]....
        /*02b8*/ 	.word	0x00000470
        /*02bc*/ 	.word	0x000000ff
        /*02c0*/ 	.word	0x00000088
        /*02c4*/ 	.short	0x0100
        /*02c6*/ 	.byte	0x08
	.zero		1


	//   ....[35]....
        /*02c8*/ 	.word	0x00000480
        /*02cc*/ 	.word	0x000000ff
        /*02d0*/ 	.word	0x00000168
        /*02d4*/ 	.short	0x0100
        /*02d6*/ 	.byte	0x08
	.zero		1


	//   ....[36]....
        /*02d8*/ 	.word	0x00000490
        /*02dc*/ 	.word	0x000000ff
        /*02e0*/ 	.word	0x00000090
        /*02e4*/ 	.short	0x0100
        /*02e6*/ 	.byte	0x08
	.zero		1


	//   ....[37]....
        /*02e8*/ 	.word	0x000004a0
        /*02ec*/ 	.word	0x000000ff
        /*02f0*/ 	.word	0x00000170
        /*02f4*/ 	.short	0x0100
        /*02f6*/ 	.byte	0x08
	.zero		1


	//   ....[38]....
        /*02f8*/ 	.word	0x000004b0
        /*02fc*/ 	.word	0x000000ff
        /*0300*/ 	.word	0x00000098
        /*0304*/ 	.short	0x0100
        /*0306*/ 	.byte	0x08
	.zero		1


	//   ....[39]....
        /*0308*/ 	.word	0x000004c0
        /*030c*/ 	.word	0x000000ff
        /*0310*/ 	.word	0x00000178
        /*0314*/ 	.short	0x0100
        /*0316*/ 	.byte	0x08
	.zero		1


	//   ....[40]....
        /*0318*/ 	.word	0x000004d0
        /*031c*/ 	.word	0x000000ff
        /*0320*/ 	.word	0x000000a0
        /*0324*/ 	.short	0x0100
        /*0326*/ 	.byte	0x08
	.zero		1


	//   ....[41]....
        /*0328*/ 	.word	0x000004e0
        /*032c*/ 	.word	0x000000ff
        /*0330*/ 	.word	0x00000180
        /*0334*/ 	.short	0x0100
        /*0336*/ 	.byte	0x08
	.zero		1


	//   ....[42]....
        /*0338*/ 	.word	0x000004f0
        /*033c*/ 	.word	0x000000ff
        /*0340*/ 	.word	0x000000a8
        /*0344*/ 	.short	0x0100
        /*0346*/ 	.byte	0x08
	.zero		1


	//   ....[43]....
        /*0348*/ 	.word	0x00000500
        /*034c*/ 	.word	0x000000ff
        /*0350*/ 	.word	0x00000188
        /*0354*/ 	.short	0x0100
        /*0356*/ 	.byte	0x08
	.zero		1


	//   ....[44]....
        /*0358*/ 	.word	0x00000510
        /*035c*/ 	.word	0x000000ff
        /*0360*/ 	.word	0x000000b0
        /*0364*/ 	.short	0x0100
        /*0366*/ 	.byte	0x08
	.zero		1


	//   ....[45]....
        /*0368*/ 	.word	0x00000520
        /*036c*/ 	.word	0x000000ff
        /*0370*/ 	.word	0x00000190
        /*0374*/ 	.short	0x0100
        /*0376*/ 	.byte	0x08
	.zero		1


	//   ....[46]....
        /*0378*/ 	.word	0x00000530
        /*037c*/ 	.word	0x000000ff
        /*0380*/ 	.word	0x000000b8
        /*0384*/ 	.short	0x0100
        /*0386*/ 	.byte	0x08
	.zero		1


	//   ....[47]....
        /*0388*/ 	.word	0x00000540
        /*038c*/ 	.word	0x000000ff
        /*0390*/ 	.word	0x00000198
        /*0394*/ 	.short	0x0100
        /*0396*/ 	.byte	0x08
	.zero		1


	//   ....[48]....
        /*0398*/ 	.word	0x00000550
        /*039c*/ 	.word	0x000000ff
        /*03a0*/ 	.word	0x000000c0
        /*03a4*/ 	.short	0x0100
        /*03a6*/ 	.byte	0x08
	.zero		1


	//   ....[49]....
        /*03a8*/ 	.word	0x00000560
        /*03ac*/ 	.word	0x000000ff
        /*03b0*/ 	.word	0x000001a0
        /*03b4*/ 	.short	0x0100
        /*03b6*/ 	.byte	0x08
	.zero		1


	//   ....[50]....
        /*03b8*/ 	.word	0x00000570
        /*03bc*/ 	.word	0x000000ff
        /*03c0*/ 	.word	0x000000c8
        /*03c4*/ 	.short	0x0100
        /*03c6*/ 	.byte	0x08
	.zero		1


	//   ....[51]....
        /*03c8*/ 	.word	0x00000580
        /*03cc*/ 	.word	0x000000ff
        /*03d0*/ 	.word	0x000001a8
        /*03d4*/ 	.short	0x0100
        /*03d6*/ 	.byte	0x08
	.zero		1


	//   ....[52]....
        /*03d8*/ 	.word	0x00000590
        /*03dc*/ 	.word	0x000000ff
        /*03e0*/ 	.word	0x000000d0
        /*03e4*/ 	.short	0x0100
        /*03e6*/ 	.byte	0x08
	.zero		1


	//   ....[53]....
        /*03e8*/ 	.word	0x000005a0
        /*03ec*/ 	.word	0x000000ff
        /*03f0*/ 	.word	0x000001b0
        /*03f4*/ 	.short	0x0100
        /*03f6*/ 	.byte	0x08
	.zero		1


	//   ....[54]....
        /*03f8*/ 	.word	0x000005b0
        /*03fc*/ 	.word	0x000000ff
        /*0400*/ 	.word	0x000000d8
        /*0404*/ 	.short	0x0100
        /*0406*/ 	.byte	0x08
	.zero		1


	//   ....[55]....
        /*0408*/ 	.word	0x000005c0
        /*040c*/ 	.word	0x000000ff
        /*0410*/ 	.word	0x000001b8
        /*0414*/ 	.short	0x0100
        /*0416*/ 	.byte	0x08
	.zero		1


	//   ....[56]....
        /*0418*/ 	.word	0x00000af0
        /*041c*/ 	.word	0x000000ff
        /*0420*/ 	.word	0x000001f0
        /*0424*/ 	.short	0x0100
        /*0426*/ 	.byte	0x08
	.zero		1


	//   ....[57]....
        /*0428*/ 	.word	0x00000b90
        /*042c*/ 	.word	0x000000ff
        /*0430*/ 	.word	0x000001f8
        /*0434*/ 	.short	0x0100
        /*0436*/ 	.byte	0x08
	.zero		1


	//   ....[58]....
        /*0438*/ 	.word	0x00000c00
        /*043c*/ 	.word	0x000000ff
        /*0440*/ 	.word	0x000001d0
        /*0444*/ 	.short	0x0100
        /*0446*/ 	.byte	0x09
	.zero		1


	//   ....[59]....
        /*0448*/ 	.word	0x00000c10
        /*044c*/ 	.word	0x000000ff
        /*0450*/ 	.word	0x000001d8
        /*0454*/ 	.short	0x0100
        /*0456*/ 	.byte	0x09
	.zero		1


	//   ....[60]....
        /*0458*/ 	.word	0x00000c20
        /*045c*/ 	.word	0x000000ff
        /*0460*/ 	.word	0x000001e0
        /*0464*/ 	.short	0x0100
        /*0466*/ 	.byte	0x09
	.zero		1


	//   ....[61]....
        /*0468*/ 	.word	0x00000c30
        /*046c*/ 	.word	0x000000ff
        /*0470*/ 	.word	0x000001e8
        /*0474*/ 	.short	0x0100
        /*0476*/ 	.byte	0x09
	.zero		1


	//   ....[62]....
        /*0478*/ 	.word	0x00001a10
        /*047c*/ 	.word	0x000000ff
        /*0480*/ 	.word	0xfffffff8
        /*0484*/ 	.short	0x010a
        /*0486*/ 	.byte	0x0f
	.zero		1


	//   ....[63]....
        /*0488*/ 	.word	0x00001ce0
        /*048c*/ 	.word	0x000000ff
        /*0490*/ 	.word	0x00000000
        /*0494*/ 	.short	0x010a
        /*0496*/ 	.byte	0x06
	.zero		1


	//   ....[64]....
        /*0498*/ 	.word	0x00001d20
        /*049c*/ 	.word	0x000000ff
        /*04a0*/ 	.word	0x00000000
        /*04a4*/ 	.short	0x010a
        /*04a6*/ 	.byte	0x06
	.zero		1


	//   ....[65]....
        /*04a8*/ 	.word	0x00002290
        /*04ac*/ 	.word	0x000000ff
        /*04b0*/ 	.word	0x00000000
        /*04b4*/ 	.short	0x010a
        /*04b6*/ 	.byte	0x09
	.zero		1


	//   ....[66]....
        /*04b8*/ 	.word	0x000022d0
        /*04bc*/ 	.word	0x000000ff
        /*04c0*/ 	.word	0x00000000
        /*04c4*/ 	.short	0x010a
        /*04c6*/ 	.byte	0x09
	.zero		1


	//   ....[67]....
        /*04c8*/ 	.word	0x000026b0
        /*04cc*/ 	.word	0x00000013
        /*04d0*/ 	.word	0x00000000
        /*04d4*/ 	.short	0x0101
        /*04d6*/ 	.byte	0x3f
	.zero		1


	//   ....[68]....
        /*04d8*/ 	.word	0x00002a30
        /*04dc*/ 	.word	0x00000011
        /*04e0*/ 	.word	0x00000000
        /*04e4*/ 	.short	0x0101
        /*04e6*/ 	.byte	0x17
	.zero		1


	//   ....[69]....
        /*04e8*/ 	.word	0x00002b40
        /*04ec*/ 	.word	0x00000011
        /*04f0*/ 	.word	0x00000000
        /*04f4*/ 	.short	0x0101
        /*04f6*/ 	.byte	0x3f
	.zero		1


	//   ....[70]....
        /*04f8*/ 	.word	0x00002c00
        /*04fc*/ 	.word	0x000000ff
        /*0500*/ 	.word	0x00000008
        /*0504*/ 	.short	0x010a
        /*0506*/ 	.byte	0x0f
	.zero		1


	//   ....[71]....
        /*0508*/ 	.word	0x00005460
        /*050c*/ 	.word	0x00000004
        /*0510*/ 	.word	0x00000000
        /*0514*/ 	.short	0x0101
        /*0516*/ 	.byte	0x17
	.zero		1


	//   ....[72]....
        /*0518*/ 	.word	0x00005d80
        /*051c*/ 	.word	0x00000013
        /*0520*/ 	.word	0x000000e0
        /*0524*/ 	.short	0x010a
        /*0526*/ 	.byte	0x3f
	.zero		1


	//   ....[73]....
        /*0528*/ 	.word	0x00006130
        /*052c*/ 	.word	0x00000004
        /*0530*/ 	.word	0x000001f8
        /*0534*/ 	.short	0x0101
        /*0536*/ 	.byte	0x3f
	.zero		1


	//   ....[74]....
        /*0538*/ 	.word	0x00006860
        /*053c*/ 	.word	0x00000005
        /*0540*/ 	.word	0x00000000
        /*0544*/ 	.short	0x010a
        /*0546*/ 	.byte	0x3f
	.zero		1


	//   ....[75]....
        /*0548*/ 	.word	0x000068e0
        /*054c*/ 	.word	0x00000007
        /*0550*/ 	.word	0x00000000
        /*0554*/ 	.short	0x010a
        /*0556*/ 	.byte	0x3f
	.zero		1


	//   ....[76]....
        /*0558*/ 	.word	0x00006970
        /*055c*/ 	.word	0x00000006
        /*0560*/ 	.word	0x00000000
        /*0564*/ 	.short	0x010a
        /*0566*/ 	.byte	0x3f
	.zero		1


	//   ....[77]....
        /*0568*/ 	.word	0x00006a00
        /*056c*/ 	.word	0x00000007
        /*0570*/ 	.word	0x00000000
        /*0574*/ 	.short	0x010a
        /*0576*/ 	.byte	0x3f
	.zero		1


	//   ....[78]....
        /*0578*/ 	.word	0x00006a90
        /*057c*/ 	.word	0x00000006
        /*0580*/ 	.word	0x00000000
        /*0584*/ 	.short	0x010a
        /*0586*/ 	.byte	0x3f
	.zero		1


	//   ....[79]....
        /*0588*/ 	.word	0x00006b20
        /*058c*/ 	.word	0x00000007
        /*0590*/ 	.word	0x00000000
        /*0594*/ 	.short	0x010a
        /*0596*/ 	.byte	0x3f
	.zero		1


	//   ....[80]....
        /*0598*/ 	.word	0x00006bb0
        /*059c*/ 	.word	0x00000006
        /*05a0*/ 	.word	0x00000000
        /*05a4*/ 	.short	0x010a
        /*05a6*/ 	.byte	0x3f
	.zero		1


	//   ....[81]....
        /*05a8*/ 	.word	0x00006c40
        /*05ac*/ 	.word	0x00000007
        /*05b0*/ 	.word	0x00000000
        /*05b4*/ 	.short	0x010a
        /*05b6*/ 	.byte	0x3f
	.zero		1


	//   ....[82]....
        /*05b8*/ 	.word	0x00006cd0
        /*05bc*/ 	.word	0x00000006
        /*05c0*/ 	.word	0x00000000
        /*05c4*/ 	.short	0x010a
        /*05c6*/ 	.byte	0x3f
	.zero		1


	//   ....[83]....
        /*05c8*/ 	.word	0x00006d60
        /*05cc*/ 	.word	0x00000007
        /*05d0*/ 	.word	0x00000000
        /*05d4*/ 	.short	0x010a
        /*05d6*/ 	.byte	0x3f
	.zero		1


	//   ....[84]....
        /*05d8*/ 	.word	0x00006df0
        /*05dc*/ 	.word	0x00000006
        /*05e0*/ 	.word	0x00000000
        /*05e4*/ 	.short	0x010a
        /*05e6*/ 	.byte	0x3f
	.zero		1


	//   ....[85]....
        /*05e8*/ 	.word	0x00006e80
        /*05ec*/ 	.word	0x00000007
        /*05f0*/ 	.word	0x00000000
        /*05f4*/ 	.short	0x010a
        /*05f6*/ 	.byte	0x3f
	.zero		1


	//   ....[86]....
        /*05f8*/ 	.word	0x00006f10
        /*05fc*/ 	.word	0x00000006
        /*0600*/ 	.word	0x00000000
        /*0604*/ 	.short	0x010a
        /*0606*/ 	.byte	0x3f
	.zero		1


	//   ....[87]....
        /*0608*/ 	.word	0x00006fa0
        /*060c*/ 	.word	0x00000007
        /*0610*/ 	.word	0x00000000
        /*0614*/ 	.short	0x010a
        /*0616*/ 	.byte	0x3f
	.zero		1


	//   ....[88]....
        /*0618*/ 	.word	0x00007030
        /*061c*/ 	.word	0x00000006
        /*0620*/ 	.word	0x00000000
        /*0624*/ 	.short	0x010a
        /*0626*/ 	.byte	0x3f
	.zero		1


	//   ....[89]....
        /*0628*/ 	.word	0x000070c0
        /*062c*/ 	.word	0x00000007
        /*0630*/ 	.word	0x00000000
        /*0634*/ 	.short	0x010a
        /*0636*/ 	.byte	0x3f
	.zero		1


	//   ....[90]....
        /*0638*/ 	.word	0x00007150
        /*063c*/ 	.word	0x00000006
        /*0640*/ 	.word	0x00000000
        /*0644*/ 	.short	0x010a
        /*0646*/ 	.byte	0x3f
	.zero		1


	//   ....[91]....
        /*0648*/ 	.word	0x000071e0
        /*064c*/ 	.word	0x00000007
        /*0650*/ 	.word	0x00000000
        /*0654*/ 	.short	0x010a
        /*0656*/ 	.byte	0x3f
	.zero		1


	//   ....[92]....
        /*0658*/ 	.word	0x00007270
        /*065c*/ 	.word	0x00000006
        /*0660*/ 	.word	0x00000000
        /*0664*/ 	.short	0x010a
        /*0666*/ 	.byte	0x3f
	.zero		1


	//   ....[93]....
        /*0668*/ 	.word	0x00007300
        /*066c*/ 	.word	0x00000007
        /*0670*/ 	.word	0x00000000
        /*0674*/ 	.short	0x010a
        /*0676*/ 	.byte	0x3f
	.zero		1


	//   ....[94]....
        /*0678*/ 	.word	0x00007390
        /*067c*/ 	.word	0x00000006
        /*0680*/ 	.word	0x00000000
        /*0684*/ 	.short	0x010a
        /*0686*/ 	.byte	0x3f
	.zero		1


	//   ....[95]....
        /*0688*/ 	.word	0x00007420
        /*068c*/ 	.word	0x00000007
        /*0690*/ 	.word	0x00000000
        /*0694*/ 	.short	0x010a
        /*0696*/ 	.byte	0x3f
	.zero		1


	//   ....[96]....
        /*0698*/ 	.word	0x000074b0
        /*069c*/ 	.word	0x00000006
        /*06a0*/ 	.word	0x00000000
        /*06a4*/ 	.short	0x010a
        /*06a6*/ 	.byte	0x3f
	.zero		1


	//   ....[97]....
        /*06a8*/ 	.word	0x00007540
        /*06ac*/ 	.word	0x00000007
        /*06b0*/ 	.word	0x00000000
        /*06b4*/ 	.short	0x010a
        /*06b6*/ 	.byte	0x3f
	.zero		1


	//   ....[98]....
        /*06b8*/ 	.word	0x000075d0
        /*06bc*/ 	.word	0x00000006
        /*06c0*/ 	.word	0x00000000
        /*06c4*/ 	.short	0x010a
        /*06c6*/ 	.byte	0x3f
	.zero		1


	//   ....[99]....
        /*06c8*/ 	.word	0x00007660
        /*06cc*/ 	.word	0x00000007
        /*06d0*/ 	.word	0x00000000
        /*06d4*/ 	.short	0x010a
        /*06d6*/ 	.byte	0x3f
	.zero		1


	//   ....[100]....
        /*06d8*/ 	.word	0x000076f0
        /*06dc*/ 	.word	0x00000006
        /*06e0*/ 	.word	0x00000000
        /*06e4*/ 	.short	0x010a
        /*06e6*/ 	.byte	0x3f
	.zero		1


	//   ....[101]....
        /*06e8*/ 	.word	0x00007780
        /*06ec*/ 	.word	0x00000003
        /*06f0*/ 	.word	0x00000000
        /*06f4*/ 	.short	0x010a
        /*06f6*/ 	.byte	0x3f
	.zero		1


	//   ....[102]....
        /*06f8*/ 	.word	0x000077f0
        /*06fc*/ 	.word	0x00000011
        /*0700*/ 	.word	0xfffffff8
        /*0704*/ 	.short	0x010a
        /*0706*/ 	.byte	0x3f
	.zero		1


	//   ....[103]....
        /*0708*/ 	.word	0x00007850
        /*070c*/ 	.word	0x00000011
        /*0710*/ 	.word	0x00000000
        /*0714*/ 	.short	0x010a
        /*0716*/ 	.byte	0x3f
	.zero		1


	//   ....[104]....
        /*0718*/ 	.word	0x000078b0
        /*071c*/ 	.word	0x00000013
        /*0720*/ 	.word	0x00000000
        /*0724*/ 	.short	0x010a
        /*0726*/ 	.byte	0x3f
	.zero		1


	//   ....[105]....
        /*0728*/ 	.word	0x00007910
        /*072c*/ 	.word	0x00000011
        /*0730*/ 	.word	0x00000008
        /*0734*/ 	.short	0x010a
        /*0736*/ 	.byte	0x3f
	.zero		1


	//   ....[106]....
        /*0738*/ 	.word	0x000079e0
        /*073c*/ 	.word	0x00000013
        /*0740*/ 	.word	0x000000e0
        /*0744*/ 	.short	0x010a
        /*0746*/ 	.byte	0x3f
	.zero		1


	//   ....[107]....
        /*0748*/ 	.word	0x00007ac0
        /*074c*/ 	.word	0x00000005
        /*0750*/ 	.word	0x00000000
        /*0754*/ 	.short	0x010a
        /*0756*/ 	.byte	0x3f
	.zero		1


	//   ....[108]....
        /*0758*/ 	.word	0x00007b10
        /*075c*/ 	.word	0x00000007
        /*0760*/ 	.word	0x00000000
        /*0764*/ 	.short	0x010a
        /*0766*/ 	.byte	0x3f
	.zero		1


	//   ....[109]....
        /*0768*/ 	.word	0x00007b60
        /*076c*/ 	.word	0x00000006
        /*0770*/ 	.word	0x00000000
        /*0774*/ 	.short	0x010a
        /*0776*/ 	.byte	0x3f
	.zero		1


	//   ....[110]....
        /*0778*/ 	.word	0x00007bb0
        /*077c*/ 	.word	0x00000007
        /*0780*/ 	.word	0x00000000
        /*0784*/ 	.short	0x010a
        /*0786*/ 	.byte	0x3f
	.zero		1


	//   ....[111]....
        /*0788*/ 	.word	0x00007c00
        /*078c*/ 	.word	0x00000006
        /*0790*/ 	.word	0x00000000
        /*0794*/ 	.short	0x010a
        /*0796*/ 	.byte	0x3f
	.zero		1


	//   ....[112]....
        /*0798*/ 	.word	0x00007c50
        /*079c*/ 	.word	0x00000007
        /*07a0*/ 	.word	0x00000000
        /*07a4*/ 	.short	0x010a
        /*07a6*/ 	.byte	0x3f
	.zero		1


	//   ....[113]....
        /*07a8*/ 	.word	0x00007ca0
        /*07ac*/ 	.word	0x00000006
        /*07b0*/ 	.word	0x00000000
        /*07b4*/ 	.short	0x010a
        /*07b6*/ 	.byte	0x3f
	.zero		1


	//   ....[114]....
        /*07b8*/ 	.word	0x00007cf0
        /*07bc*/ 	.word	0x00000007
        /*07c0*/ 	.word	0x00000000
        /*07c4*/ 	.short	0x010a
        /*07c6*/ 	.byte	0x3f
	.zero		1


	//   ....[115]....
        /*07c8*/ 	.word	0x00007d40
        /*07cc*/ 	.word	0x00000006
        /*07d0*/ 	.word	0x00000000
        /*07d4*/ 	.short	0x010a
        /*07d6*/ 	.byte	0x3f
	.zero		1


	//   ....[116]....
        /*07d8*/ 	.word	0x00007d90
        /*07dc*/ 	.word	0x00000007
        /*07e0*/ 	.word	0x00000000
        /*07e4*/ 	.short	0x010a
        /*07e6*/ 	.byte	0x3f
	.zero		1


	//   ....[117]....
        /*07e8*/ 	.word	0x00007de0
        /*07ec*/ 	.word	0x00000006
        /*07f0*/ 	.word	0x00000000
        /*07f4*/ 	.short	0x010a
        /*07f6*/ 	.byte	0x3f
	.zero		1


	//   ....[118]....
        /*07f8*/ 	.word	0x00007e30
        /*07fc*/ 	.word	0x00000007
        /*0800*/ 	.word	0x00000000
        /*0804*/ 	.short	0x010a
        /*0806*/ 	.byte	0x3f
	.zero		1


	//   ....[119]....
        /*0808*/ 	.word	0x00007e80
        /*080c*/ 	.word	0x00000006
        /*0810*/ 	.word	0x00000000
        /*0814*/ 	.short	0x010a
        /*0816*/ 	.byte	0x3f
	.zero		1


	//   ....[120]....
        /*0818*/ 	.word	0x00007ed0
        /*081c*/ 	.word	0x00000007
        /*0820*/ 	.word	0x00000000
        /*0824*/ 	.short	0x010a
        /*0826*/ 	.byte	0x3f
	.zero		1


	//   ....[121]....
        /*0828*/ 	.word	0x00007f20
        /*082c*/ 	.word	0x00000006
        /*0830*/ 	.word	0x00000000
        /*0834*/ 	.short	0x010a
        /*0836*/ 	.byte	0x3f
	.zero		1


	//   ....[122]....
        /*0838*/ 	.word	0x00007f70
        /*083c*/ 	.word	0x00000007
        /*0840*/ 	.word	0x00000000
        /*0844*/ 	.short	0x010a
        /*0846*/ 	.byte	0x3f
	.zero		1


	//   ....[123]....
        /*0848*/ 	.word	0x00007fc0
        /*084c*/ 	.word	0x00000006
        /*0850*/ 	.word	0x00000000
        /*0854*/ 	.short	0x010a
        /*0856*/ 	.byte	0x3f
	.zero		1


	//   ....[124]....
        /*0858*/ 	.word	0x00008010
        /*085c*/ 	.word	0x00000007
        /*0860*/ 	.word	0x00000000
        /*0864*/ 	.short	0x010a
        /*0866*/ 	.byte	0x3f
	.zero		1


	//   ....[125]....
        /*0868*/ 	.word	0x00008060
        /*086c*/ 	.word	0x00000006
        /*0870*/ 	.word	0x00000000
        /*0874*/ 	.short	0x010a
        /*0876*/ 	.byte	0x3f
	.zero		1


	//   ....[126]....
        /*0878*/ 	.word	0x000080b0
        /*087c*/ 	.word	0x00000007
        /*0880*/ 	.word	0x00000000
        /*0884*/ 	.short	0x010a
        /*0886*/ 	.byte	0x3f
	.zero		1


	//   ....[127]....
        /*0888*/ 	.word	0x00008100
        /*088c*/ 	.word	0x00000006
        /*0890*/ 	.word	0x00000000
        /*0894*/ 	.short	0x010a
        /*0896*/ 	.byte	0x3f
	.zero		1


	//   ....[128]....
        /*0898*/ 	.word	0x00008150
        /*089c*/ 	.word	0x00000007
        /*08a0*/ 	.word	0x00000000
        /*08a4*/ 	.short	0x010a
        /*08a6*/ 	.byte	0x3f
	.zero		1


	//   ....[129]....
        /*08a8*/ 	.word	0x000081a0
        /*08ac*/ 	.word	0x00000006
        /*08b0*/ 	.word	0x00000000
        /*08b4*/ 	.short	0x010a
        /*08b6*/ 	.byte	0x3f
	.zero		1


	//   ....[130]....
        /*08b8*/ 	.word	0x000081f0
        /*08bc*/ 	.word	0x00000007
        /*08c0*/ 	.word	0x00000000
        /*08c4*/ 	.short	0x010a
        /*08c6*/ 	.byte	0x3f
	.zero		1


	//   ....[131]....
        /*08c8*/ 	.word	0x00008240
        /*08cc*/ 	.word	0x00000006
        /*08d0*/ 	.word	0x00000000
        /*08d4*/ 	.short	0x010a
        /*08d6*/ 	.byte	0x3f
	.zero		1


	//   ....[132]....
        /*08d8*/ 	.word	0x00008290
        /*08dc*/ 	.word	0x00000007
        /*08e0*/ 	.word	0x00000000
        /*08e4*/ 	.short	0x010a
        /*08e6*/ 	.byte	0x3f
	.zero		1


	//   ....[133]....
        /*08e8*/ 	.word	0x000082e0
        /*08ec*/ 	.word	0x00000006
        /*08f0*/ 	.word	0x00000000
        /*08f4*/ 	.short	0x010a
        /*08f6*/ 	.byte	0x3f
	.zero		1


	//----- nvinfo : EIATTR_NUM_MBARRIERS
	.align		4
.L_28:
        /*08f8*/ 	.byte	0x03, 0x38
        /*08fa*/ 	.short	0x003e


	//----- nvinfo : EIATTR_EXIT_INSTR_OFFSETS
	.align		4
        /*08fc*/ 	.byte	0x04, 0x1c
        /*08fe*/ 	.short	(.L_30 - .L_29)


	//   ....[0]....
.L_29:
        /*0900*/ 	.word	0x000016d0


	//   ....[1]....
        /*0904*/ 	.word	0x00001730


	//   ....[2]....
        /*0908*/ 	.word	0x00005a70


	//   ....[3]....
        /*090c*/ 	.word	0x00005aa0


	//   ....[4]....
        /*0910*/ 	.word	0x000077d0


	//----- nvinfo : EIATTR_MAX_THREADS
	.align		4
.L_30:
        /*0914*/ 	.byte	0x04, 0x05
        /*0916*/ 	.short	(.L_32 - .L_31)
.L_31:
        /*0918*/ 	.word	0x00000180
        /*091c*/ 	.word	0x00000001
        /*0920*/ 	.word	0x00000001


	//----- nvinfo : EIATTR_CRS_STACK_SIZE
	.align		4
.L_32:
        /*0924*/ 	.byte	0x04, 0x1e
        /*0926*/ 	.short	(.L_34 - .L_33)
.L_33:
        /*0928*/ 	.word	0x00000000


	//----- nvinfo : EIATTR_CBANK_PARAM_SIZE
	.align		4
.L_34:
        /*092c*/ 	.byte	0x03, 0x19
        /*092e*/ 	.short	0x0470


	//----- nvinfo : EIATTR_PARAM_CBANK
	.align		4
        /*0930*/ 	.byte	0x04, 0x0a
        /*0932*/ 	.short	(.L_36 - .L_35)
	.align		4
.L_35:
        /*0934*/ 	.word	index@(.nv.constant0._ZN7cutlass13device_kernelINS_4gemm6kernel13GemmUniversalIN4cute5tupleIJiiiiEEENS1_10collective13CollectiveMmaINS1_37MainloopSm90TmaGmmaWarpSpecializedFP8ILi28ENS5_IJNS4_1CILi2EEENSA_ILi1EEESC_EEENS1_32KernelTmaWarpSpecializedPingpongEEENS5_IJNSA_ILi64EEESG_SG_EEENS_12float_e5m2_tENS5_IJlSC_lEEESI_SJ_NS4_8TiledMMAINS4_8MMA_AtomIJNS4_4SM904GMMA30MMA_64x64x32_F32E5M2E5M2_SS_TNILNSN_7ScaleInE1ELSP_1EEEEEENS4_6LayoutINS5_IJSC_SC_SC_EEENS5_IJNSA_ILi0EEESU_SU_EEEEENS5_IJNS4_10UnderscoreESX_SX_EEEEENS4_13SM90_TMA_LOADENS4_14ComposedLayoutINS4_7SwizzleILi2ELi4ELi3EEENS4_18smem_ptr_flag_bitsILi8EEENSS_INS5_IJNSA_ILi8EEESG_EEENS5_IJSG_SC_EEEEEEEvNS4_8identityENS4_23SM90_TMA_LOAD_MULTICASTES1A_vS1B_EENS_8epilogue10collective6detail29Sm90TmaWarpSpecializedAdapterINS1F_15DefaultEpilogueISI_SJ_SJ_NS1E_6thread17LinearCombinationISI_Li1EffLNS1J_9ScaleType4KindE0ELNS_15FloatRoundStyleE2ESI_EENS1_15EpilogueDefaultEEEEEvvEEEEvNT_6ParamsE)
        /*0938*/ 	.short	0x0210
        /*093a*/ 	.short	0x0470


	//----- nvinfo : EIATTR_SW_WAR
	.align		4
.L_36:
        /*093c*/ 	.byte	0x04, 0x36
        /*093e*/ 	.short	(.L_38 - .L_37)
.L_37:
        /*0940*/ 	.word	0x00000008
.L_38:


//--------------------- .nv.callgraph             --------------------------
	.section	.nv.callgraph,"",@"SHT_CUDA_CALLGRAPH"
	.align	4
	.sectionentsize	8
	.align		4
        /*0000*/ 	.word	0x00000000
	.align		4
        /*0004*/ 	.word	0xffffffff
	.align		4
        /*0008*/ 	.word	0x00000000
	.align		4
        /*000c*/ 	.word	0xfffffffe
	.align		4
        /*0010*/ 	.word	0x00000000
	.align		4
        /*0014*/ 	.word	0xfffffffd
	.align		4
        /*0018*/ 	.word	0x00000000
	.align		4
        /*001c*/ 	.word	0xfffffffc


//--------------------- .nv.constant4             --------------------------
	.section	.nv.constant4,"a",@progbits
	.align	8
	.align		8
.nv.constant4:
        /*0000*/ 	.dword	_ZN40_INTERNAL_06d14ff3_4_k_cu_8504d50b_258064cuda3std3__45__cpo5beginE
	.align		8
        /*0008*/ 	.dword	_ZN40_INTERNAL_06d14ff3_4_k_cu_8504d50b_258064cuda3std3__45__cpo3endE
	.align		8
        /*0010*/ 	.dword	_ZN40_INTERNAL_06d14ff3_4_k_cu_8504d50b_258064cuda3std3__45__cpo6cbeginE
	.align		8
        /*0018*/ 	.dword	_ZN40_INTERNAL_06d14ff3_4_k_cu_8504d50b_258064cuda3std3__45__cpo4cendE
	.align		8
        /*0020*/ 	.dword	_ZN40_INTERNAL_06d14ff3_4_k_cu_8504d50b_258064cuda3std3__442_GLOBAL__N__06d14ff3_4_k_cu_8504d50b_258066ignoreE
	.align		8
        /*0028*/ 	.dword	_ZN40_INTERNAL_06d14ff3_4_k_cu_8504d50b_258064cuda3std3__419piecewise_constructE
	.align		8
        /*0030*/ 	.dword	_ZN40_INTERNAL_06d14ff3_4_k_cu_8504d50b_258064cuda3std3__48in_placeE
	.align		8
        /*0038*/ 	.dword	_ZN40_INTERNAL_06d14ff3_4_k_cu_8504d50b_258064cuda3std6ranges3__45__cpo4swapE
	.align		8
        /*0040*/ 	.dword	_ZN40_INTERNAL_06d14ff3_4_k_cu_8504d50b_258064cuda3std6ranges3__45__cpo9iter_moveE
	.align		8
        /*0048*/ 	.dword	_ZN40_INTERNAL_06d14ff3_4_k_cu_8504d50b_258064cute7productE
	.align		8
        /*0050*/ 	.dword	_ZN40_INTERNAL_06d14ff3_4_k_cu_8504d50b_258064cute1_E


//--------------------- .text._ZN7cutlass13device_kernelINS_4gemm6kernel13GemmUniversalIN4cute5tupleIJiiiiEEENS1_10collective13CollectiveMmaINS1_37MainloopSm90TmaGmmaWarpSpecializedFP8ILi28ENS5_IJNS4_1CILi2EEENSA_ILi1EEESC_EEENS1_32KernelTmaWarpSpecializedPingpongEEENS5_IJNSA_ILi64EEESG_SG_EEENS_12float_e5m2_tENS5_IJlSC_lEEESI_SJ_NS4_8TiledMMAINS4_8MMA_AtomIJNS4_4SM904GMMA30MMA_64x64x32_F32E5M2E5M2_SS_TNILNSN_7ScaleInE1ELSP_1EEEEEENS4_6LayoutINS5_IJSC_SC_SC_EEENS5_IJNSA_ILi0EEESU_SU_EEEEENS5_IJNS4_10UnderscoreESX_SX_EEEEENS4_13SM90_TMA_LOADENS4_14ComposedLayoutINS4_7SwizzleILi2ELi4ELi3EEENS4_18smem_ptr_flag_bitsILi8EEENSS_INS5_IJNSA_ILi8EEESG_EEENS5_IJSG_SC_EEEEEEEvNS4_8identityENS4_23SM90_TMA_LOAD_MULTICASTES1A_vS1B_EENS_8epilogue10collective6detail29Sm90TmaWarpSpecializedAdapterINS1F_15DefaultEpilogueISI_SJ_SJ_NS1E_6thread17LinearCombinationISI_Li1EffLNS1J_9ScaleType4KindE0ELNS_15FloatRoundStyleE2ESI_EENS1_15EpilogueDefaultEEEEEvvEEEEvNT_6ParamsE --------------------------
	.section	.text._ZN7cutlass13device_kernelINS_4gemm6kernel13GemmUniversalIN4cute5tupleIJiiiiEEENS1_10collective13CollectiveMmaINS1_37MainloopSm90TmaGmmaWarpSpecializedFP8ILi28ENS5_IJNS4_1CILi2EEENSA_ILi1EEESC_EEENS1_32KernelTmaWarpSpecializedPingpongEEENS5_IJNSA_ILi64EEESG_SG_EEENS_12float_e5m2_tENS5_IJlSC_lEEESI_SJ_NS4_8TiledMMAINS4_8MMA_AtomIJNS4_4SM904GMMA30MMA_64x64x32_F32E5M2E5M2_SS_TNILNSN_7ScaleInE1ELSP_1EEEEEENS4_6LayoutINS5_IJSC_SC_SC_EEENS5_IJNSA_ILi0EEESU_SU_EEEEENS5_IJNS4_10UnderscoreESX_SX_EEEEENS4_13SM90_TMA_LOADENS4_14ComposedLayoutINS4_7SwizzleILi2ELi4ELi3EEENS4_18smem_ptr_flag_bitsILi8EEENSS_INS5_IJNSA_ILi8EEESG_EEENS5_IJSG_SC_EEEEEEEvNS4_8identityENS4_23SM90_TMA_LOAD_MULTICASTES1A_vS1B_EENS_8epilogue10collective6detail29Sm90TmaWarpSpecializedAdapterINS1F_15DefaultEpilogueISI_SJ_SJ_NS1E_6thread17LinearCombinationISI_Li1EffLNS1J_9ScaleType4KindE0ELNS_15FloatRoundStyleE2ESI_EENS1_15EpilogueDefaultEEEEEvvEEEEvNT_6ParamsE,"ax",@progbits
	.align	128
.text._ZN7cutlass13device_kernelINS_4gemm6kernel13GemmUniversalIN4cute5tupleIJiiiiEEENS1_10collective13CollectiveMmaINS1_37MainloopSm90TmaGmmaWarpSpecializedFP8ILi28ENS5_IJNS4_1CILi2EEENSA_ILi1EEESC_EEENS1_32KernelTmaWarpSpecializedPingpongEEENS5_IJNSA_ILi64EEESG_SG_EEENS_12float_e5m2_tENS5_IJlSC_lEEESI_SJ_NS4_8TiledMMAINS4_8MMA_AtomIJNS4_4SM904GMMA30MMA_64x64x32_F32E5M2E5M2_SS_TNILNSN_7ScaleInE1ELSP_1EEEEEENS4_6LayoutINS5_IJSC_SC_SC_EEENS5_IJNSA_ILi0EEESU_SU_EEEEENS5_IJNS4_10UnderscoreESX_SX_EEEEENS4_13SM90_TMA_LOADENS4_14ComposedLayoutINS4_7SwizzleILi2ELi4ELi3EEENS4_18smem_ptr_flag_bitsILi8EEENSS_INS5_IJNSA_ILi8EEESG_EEENS5_IJSG_SC_EEEEEEEvNS4_8identityENS4_23SM90_TMA_LOAD_MULTICASTES1A_vS1B_EENS_8epilogue10collective6detail29Sm90TmaWarpSpecializedAdapterINS1F_15DefaultEpilogueISI_SJ_SJ_NS1E_6thread17LinearCombinationISI_Li1EffLNS1J_9ScaleType4KindE0ELNS_15FloatRoundStyleE2ESI_EENS1_15EpilogueDefaultEEEEEvvEEEEvNT_6ParamsE:
        .type           _ZN7cutlass13device_kernelINS_4gemm6kernel13GemmUniversalIN4cute5tupleIJiiiiEEENS1_10collective13CollectiveMmaINS1_37MainloopSm90TmaGmmaWarpSpecializedFP8ILi28ENS5_IJNS4_1CILi2EEENSA_ILi1EEESC_EEENS1_32KernelTmaWarpSpecializedPingpongEEENS5_IJNSA_ILi64EEESG_SG_EEENS_12float_e5m2_tENS5_IJlSC_lEEESI_SJ_NS4_8TiledMMAINS4_8MMA_AtomIJNS4_4SM904GMMA30MMA_64x64x32_F32E5M2E5M2_SS_TNILNSN_7ScaleInE1ELSP_1EEEEEENS4_6LayoutINS5_IJSC_SC_SC_EEENS5_IJNSA_ILi0EEESU_SU_EEEEENS5_IJNS4_10UnderscoreESX_SX_EEEEENS4_13SM90_TMA_LOADENS4_14ComposedLayoutINS4_7SwizzleILi2ELi4ELi3EEENS4_18smem_ptr_flag_bitsILi8EEENSS_INS5_IJNSA_ILi8EEESG_EEENS5_IJSG_SC_EEEEEEEvNS4_8identityENS4_23SM90_TMA_LOAD_MULTICASTES1A_vS1B_EENS_8epilogue10collective6detail29Sm90TmaWarpSpecializedAdapterINS1F_15DefaultEpilogueISI_SJ_SJ_NS1E_6thread17LinearCombinationISI_Li1EffLNS1J_9ScaleType4KindE0ELNS_15FloatRoundStyleE2ESI_EENS1_15EpilogueDefaultEEEEEvvEEEEvNT_6ParamsE,@function
        .size           _ZN7cutlass13device_kernelINS_4gemm6kernel13GemmUniversalIN4cute5tupleIJiiiiEEENS1_10collective13CollectiveMmaINS1_37MainloopSm90TmaGmmaWarpSpecializedFP8ILi28ENS5_IJNS4_1CILi2EEENSA_ILi1EEESC_EEENS1_32KernelTmaWarpSpecializedPingpongEEENS5_IJNSA_ILi64EEESG_SG_EEENS_12float_e5m2_tENS5_IJlSC_lEEESI_SJ_NS4_8TiledMMAINS4_8MMA_AtomIJNS4_4SM904GMMA30MMA_64x64x32_F32E5M2E5M2_SS_TNILNSN_7ScaleInE1ELSP_1EEEEEENS4_6LayoutINS5_IJSC_SC_SC_EEENS5_IJNSA_ILi0EEESU_SU_EEEEENS5_IJNS4_10UnderscoreESX_SX_EEEEENS4_13SM90_TMA_LOADENS4_14ComposedLayoutINS4_7SwizzleILi2ELi4ELi3EEENS4_18smem_ptr_flag_bitsILi8EEENSS_INS5_IJNSA_ILi8EEESG_EEENS5_IJSG_SC_EEEEEEEvNS4_8identityENS4_23SM90_TMA_LOAD_MULTICASTES1A_vS1B_EENS_8epilogue10collective6detail29Sm90TmaWarpSpecializedAdapterINS1F_15DefaultEpilogueISI_SJ_SJ_NS1E_6thread17LinearCombinationISI_Li1EffLNS1J_9ScaleType4KindE0ELNS_15FloatRoundStyleE2ESI_EENS1_15EpilogueDefaultEEEEEvvEEEEvNT_6ParamsE,(.L_x_193 - _ZN7cutlass13device_kernelINS_4gemm6kernel13GemmUniversalIN4cute5tupleIJiiiiEEENS1_10collective13CollectiveMmaINS1_37MainloopSm90TmaGmmaWarpSpecializedFP8ILi28ENS5_IJNS4_1CILi2EEENSA_ILi1EEESC_EEENS1_32KernelTmaWarpSpecializedPingpongEEENS5_IJNSA_ILi64EEESG_SG_EEENS_12float_e5m2_tENS5_IJlSC_lEEESI_SJ_NS4_8TiledMMAINS4_8MMA_AtomIJNS4_4SM904GMMA30MMA_64x64x32_F32E5M2E5M2_SS_TNILNSN_7ScaleInE1ELSP_1EEEEEENS4_6LayoutINS5_IJSC_SC_SC_EEENS5_IJNSA_ILi0EEESU_SU_EEEEENS5_IJNS4_10UnderscoreESX_SX_EEEEENS4_13SM90_TMA_LOADENS4_14ComposedLayoutINS4_7SwizzleILi2ELi4ELi3EEENS4_18smem_ptr_flag_bitsILi8EEENSS_INS5_IJNSA_ILi8EEESG_EEENS5_IJSG_SC_EEEEEEEvNS4_8identityENS4_23SM90_TMA_LOAD_MULTICASTES1A_vS1B_EENS_8epilogue10collective6detail29Sm90TmaWarpSpecializedAdapterINS1F_15DefaultEpilogueISI_SJ_SJ_NS1E_6thread17LinearCombinationISI_Li1EffLNS1J_9ScaleType4KindE0ELNS_15FloatRoundStyleE2ESI_EENS1_15EpilogueDefaultEEEEEvvEEEEvNT_6ParamsE)
        .other          _ZN7cutlass13device_kernelINS_4gemm6kernel13GemmUniversalIN4cute5tupleIJiiiiEEENS1_10collective13CollectiveMmaINS1_37MainloopSm90TmaGmmaWarpSpecializedFP8ILi28ENS5_IJNS4_1CILi2EEENSA_ILi1EEESC_EEENS1_32KernelTmaWarpSpecializedPingpongEEENS5_IJNSA_ILi64EEESG_SG_EEENS_12float_e5m2_tENS5_IJlSC_lEEESI_SJ_NS4_8TiledMMAINS4_8MMA_AtomIJNS4_4SM904GMMA30MMA_64x64x32_F32E5M2E5M2_SS_TNILNSN_7ScaleInE1ELSP_1EEEEEENS4_6LayoutINS5_IJSC_SC_SC_EEENS5_IJNSA_ILi0EEESU_SU_EEEEENS5_IJNS4_10UnderscoreESX_SX_EEEEENS4_13SM90_TMA_LOADENS4_14ComposedLayoutINS4_7SwizzleILi2ELi4ELi3EEENS4_18smem_ptr_flag_bitsILi8EEENSS_INS5_IJNSA_ILi8EEESG_EEENS5_IJSG_SC_EEEEEEEvNS4_8identityENS4_23SM90_TMA_LOAD_MULTICASTES1A_vS1B_EENS_8epilogue10collective6detail29Sm90TmaWarpSpecializedAdapterINS1F_15DefaultEpilogueISI_SJ_SJ_NS1E_6thread17LinearCombinationISI_Li1EffLNS1J_9ScaleType4KindE0ELNS_15FloatRoundStyleE2ESI_EENS1_15EpilogueDefaultEEEEEvvEEEEvNT_6ParamsE,@"STO_CUDA_ENTRY STV_DEFAULT"
_ZN7cutlass13device_kernelINS_4gemm6kernel13GemmUniversalIN4cute5tupleIJiiiiEEENS1_10collective13CollectiveMmaINS1_37MainloopSm90TmaGmmaWarpSpecializedFP8ILi28ENS5_IJNS4_1CILi2EEENSA_ILi1EEESC_EEENS1_32KernelTmaWarpSpecializedPingpongEEENS5_IJNSA_ILi64EEESG_SG_EEENS_12float_e5m2_tENS5_IJlSC_lEEESI_SJ_NS4_8TiledMMAINS4_8MMA_AtomIJNS4_4SM904GMMA30MMA_64x64x32_F32E5M2E5M2_SS_TNILNSN_7ScaleInE1ELSP_1EEEEEENS4_6LayoutINS5_IJSC_SC_SC_EEENS5_IJNSA_ILi0EEESU_SU_EEEEENS5_IJNS4_10UnderscoreESX_SX_EEEEENS4_13SM90_TMA_LOADENS4_14ComposedLayoutINS4_7SwizzleILi2ELi4ELi3EEENS4_18smem_ptr_flag_bitsILi8EEENSS_INS5_IJNSA_ILi8EEESG_EEENS5_IJSG_SC_EEEEEEEvNS4_8identityENS4_23SM90_TMA_LOAD_MULTICASTES1A_vS1B_EENS_8epilogue10collective6detail29Sm90TmaWarpSpecializedAdapterINS1F_15DefaultEpilogueISI_SJ_SJ_NS1E_6thread17LinearCombinationISI_Li1EffLNS1J_9ScaleType4KindE0ELNS_15FloatRoundStyleE2ESI_EENS1_15EpilogueDefaultEEEEEvvEEEEvNT_6ParamsE:
[----:B------:R-:W-:Y:S01]  /*0000*/  LDC R1, c[0x0][0x28] ;  /* 0x00000a00ff017b82 */ /* 0x000fe20000000800 */
[----:B------:R-:W0:Y:S01]  /*0010*/  S2R R11, SR_TID.X ;  /* 0x00000000000b7919 */ /* 0x000e220000002100 */
[----:B------:R-:W-:Y:S01]  /*0020*/  ELECT P0, URZ, PT ;  /* 0x00000000003f782f */ /* 0x000fe20003800000 */
[----:B------:R-:W-:Y:S01]  /*0030*/  BSSY B0, `(.L_x_0) ;  /* 0x000000f000007945 */ /* 0x000fe20003800000 */
[--C-:B0-----:R-:W-:Y:S02]  /*0040*/  SHF.R.U32.HI R0, RZ, 0x5, R11.reuse ;  /* 0x00000005ff007819 */ /* 0x101fe4000001160b */
[----:B------:R-:W-:-:S03]  /*0050*/  SHF.R.U32.HI R5, RZ, 0x7, R11 ;  /* 0x00000007ff057819 */ /* 0x000fc6000001160b */
[----:B------:R-:W0:Y:S04]  /*0060*/  SHFL.IDX PT, R2, R0, RZ, 0x1f ;  /* 0x00001fff00027589 */ /* 0x000e2800000e0000 */
[----:B------:R1:W2:Y:S01]  /*0070*/  SHFL.IDX PT, R6, R5, RZ, 0x1f ;  /* 0x00001fff05067589 */ /* 0x0002a200000e0000 */
[----:B0-----:R-:W-:-:S13]  /*0080*/  ISETP.NE.OR P0, PT, R2, RZ, !P0 ;  /* 0x000000ff0200720c */ /* 0x001fda0004705670 */
[----:B-12---:R-:W-:Y:S05]  /*0090*/  @P0 BRA `(.L_x_1) ;  /* 0x0000000000200947 */ /* 0x006fea0003800000 */
[----:B------:R-:W-:Y:S02]  /*00a0*/  ULDC.64 UR4, c[0x0][0x198] ;  /* 0x0000660000047ab9 */ /* 0x000fe40000000a00 */
[----:B------:R-:W-:Y:S02]  /*00b0*/  UIADD3 UR6, UP0, UR4, 0xf0, URZ ;  /* 0x000000f004067890 */ /* 0x000fe4000ff1e03f */
[----:B------:R-:W-:Y:S02]  /*00c0*/  UIADD3 UR4, UP1, UR4, 0x1f0, URZ ;  /* 0x000001f004047890 */ /* 0x000fe4000ff3e03f */
[----:B------:R-:W-:Y:S02]  /*00d0*/  UIADD3.X UR7, URZ, UR5, URZ, UP0, !UPT ;  /* 0x000000053f077290 */ /* 0x000fe400087fe43f */
[----:B------:R-:W-:-:S07]  /*00e0*/  UIADD3.X UR5, URZ, UR5, URZ, UP1, !UPT ;  /* 0x000000053f057290 */ /* 0x000fce0008ffe43f */
[----:B------:R0:W-:Y:S02]  /*00f0*/  UTMACCTL.PF [UR6] ;  /* 0x00000000060079b9 */ /* 0x0001e40008040000 */
[----:B------:R0:W-:Y:S02]  /*0100*/  UTMACCTL.PF [UR4] ;  /* 0x00000000040079b9 */ /* 0x0001e40008040000 */
[----:B0-----:R-:W-:Y:S01]  /*0110*/  NOP ;  /* 0x0000000000007918 */ /* 0x001fe20000000000 */
.L_x_1:
[----:B------:R-:W-:Y:S05]  /*0120*/  BSYNC B0 ;  /* 0x0000000000007941 */ /* 0x000fea0003800000 */
.L_x_0:
[----:B------:R-:W0:Y:S02]  /*0130*/  SHFL.IDX PT, R7, R0, RZ, 0x1f ;  /* 0x00001fff00077589 */ /* 0x000e2400000e0000 */
[----:B0-----:R-:W-:-:S13]  /*0140*/  ISETP.NE.AND P0, PT, R7, RZ, PT ;  /* 0x000000ff0700720c */ /* 0x001fda0003f05270 */
[----:B------:R-:W-:Y:S05]  /*0150*/  @P0 BRA `(.L_x_2) ;  /* 0x0000000400240947 */ /* 0x000fea0003800000 */
[----:B------:R-:W-:Y:S01]  /*0160*/  ELECT P0, URZ, PT ;  /* 0x00000000003f782f */ /* 0x000fe20003800000 */
[----:B------:R-:W-:-:S12]  /*0170*/  BSSY B0, `(.L_x_2) ;  /* 0x0000047000007945 */ /* 0x000fd80003800000 */
[----:B------:R-:W-:Y:S05]  /*0180*/  @!P0 BRA `(.L_x_3) ;  /* 0x0000000400148947 */ /* 0x000fea0003800000 */
[----:B------:R-:W0:Y:S01]  /*0190*/  S2UR UR8, SR_CgaCtaId ;  /* 0x00000000000879c3 */ /* 0x000e220000008800 */
[----:B------:R-:W-:Y:S01]  /*01a0*/  UMOV UR4, 0x400 ;  /* 0x0000040000047882 */ /* 0x000fe20000000000 */
[----:B------:R-:W-:Y:S01]  /*01b0*/  UMOV UR5, 0x1 ;  /* 0x0000000100057882 */ /* 0x000fe20000000000 */
[----:B------:R-:W-:Y:S02]  /*01c0*/  UMOV UR6, 0x2 ;  /* 0x0000000200067882 */ /* 0x000fe40000000000 */
[----:B------:R-:W-:-:S04]  /*01d0*/  UIADD3 UR6, -UR6, 0x100000, URZ ;  /* 0x0010000006067890 */ /* 0x000fc8000fffe13f */
[----:B------:R-:W-:Y:S02]  /*01e0*/  USHF.L.U32 UR7, UR6, 0xb, URZ ;  /* 0x0000000b06077899 */ /* 0x000fe4000800063f */
[----:B------:R-:W-:Y:S02]  /*01f0*/  USHF.L.U32 UR6, UR6, 0x1, URZ ;  /* 0x0000000106067899 */ /* 0x000fe4000800063f */
[----:B0-----:R-:W-:Y:S02]  /*0200*/  ULEA UR8, UR8, UR4, 0x18 ;  /* 0x0000000408087291 */ /* 0x001fe4000f8ec03f */
[----:B------:R-:W-:-:S04]  /*0210*/  UIADD3 UR4, -UR5, 0x100000, URZ ;  /* 0x0010000005047890 */ /* 0x000fc8000fffe13f */
[----:B------:R-:W-:Y:S02]  /*0220*/  USHF.L.U32 UR5, UR4, 0xb, URZ ;  /* 0x0000000b04057899 */ /* 0x000fe4000800063f */
[----:B------:R-:W-:Y:S01]  /*0230*/  USHF.L.U32 UR4, UR4, 0x1, URZ ;  /* 0x0000000104047899 */ /* 0x000fe2000800063f */
[----:B------:R-:W0:Y:S11]  /*0240*/  FENCE.VIEW.ASYNC.S ;  /* 0x00000000000073c6 */ /* 0x000e360000000000 */
[----:B0-----:R0:W1:Y:S01]  /*0250*/  SYNCS.EXCH.64 URZ, [UR8], UR4 ;  /* 0x00000004083f75b2 */ /* 0x0010620008000100 */
[----:B------:R0:W2:Y:S01]  /*0260*/  SYNCS.EXCH.64 URZ, [UR8+0xe0], UR6 ;  /* 0x0000e006083f75b2 */ /* 0x0000a20008000100 */
[----:B------:R0:W3:Y:S01]  /*0270*/  SYNCS.EXCH.64 URZ, [UR8+0x8], UR4 ;  /* 0x00000804083f75b2 */ /* 0x0000e20008000100 */
[----:B------:R0:W4:Y:S01]  /*0280*/  SYNCS.EXCH.64 URZ, [UR8+0xe8], UR6 ;  /* 0x0000e806083f75b2 */ /* 0x0001220008000100 */
[----:B------:R0:W0:Y:S01]  /*0290*/  SYNCS.EXCH.64 URZ, [UR8+0x10], UR4 ;  /* 0x00001004083f75b2 */ /* 0x0000220008000100 */
        /* <DEDUP_REMOVED lines=51> */
[----:B-1234-:R-:W-:Y:S01]  /*05d0*/  NOP ;  /* 0x0000000000007918 */ /* 0x01efe20000000000 */
.L_x_3:
[----:B0-----:R-:W-:Y:S05]  /*05e0*/  BSYNC B0 ;  /* 0x0000000000007941 */ /* 0x001fea0003800000 */
.L_x_2:
[----:B------:R-:W0:Y:S01]  /*05f0*/  SHFL.IDX PT, R3, R0, RZ, 0x1f ;  /* 0x00001fff00037589 */ /* 0x000e2200000e0000 */
[----:B------:R-:W-:Y:S01]  /*0600*/  SHF.R.S32.HI R4, RZ, 0x1f, R11 ;  /* 0x0000001fff047819 */ /* 0x000fe2000001140b */
[----:B------:R-:W1:Y:S01]  /*0610*/  S2UR UR12, SR_CTAID.X ;  /* 0x00000000000c79c3 */ /* 0x000e620000002500 */
[----:B------:R-:W-:Y:S01]  /*0620*/  ELECT P0, URZ, PT ;  /* 0x00000000003f782f */ /* 0x000fe20003800000 */
[----:B------:R2:W3:Y:S01]  /*0630*/  SHFL.IDX PT, R8, R0, RZ, 0x1f ;  /* 0x00001fff00087589 */ /* 0x0004e200000e0000 */
[----:B------:R-:W-:Y:S02]  /*0640*/  LEA.HI R4, R4, R11, RZ, 0x7 ;  /* 0x0000000b04047211 */ /* 0x000fe400078f38ff */
[----:B------:R-:W-:Y:S01]  /*0650*/  ELECT P1, URZ, PT ;  /* 0x00000000003f782f */ /* 0x000fe20003820000 */
[----:B------:R-:W-:Y:S01]  /*0660*/  NOP ;  /* 0x0000000000007918 */ /* 0x000fe20000000000 */
[----:B------:R-:W4:Y:S01]  /*0670*/  S2R R16, SR_CTAID.Y ;  /* 0x0000000000107919 */ /* 0x000f220000002600 */
[----:B------:R-:W-:Y:S01]  /*0680*/  LOP3.LUT R4, R4, 0xffffff80, RZ, 0xc0, !PT ;  /* 0xffffff8004047812 */ /* 0x000fe200078ec0ff */
[----:B------:R-:W-:Y:S01]  /*0690*/  ULDC UR4, c[0x0][0x150] ;  /* 0x0000540000047ab9 */ /* 0x000fe20000000800 */
[----:B------:R-:W5:Y:S01]  /*06a0*/  LDC R12, c[0x0][0x144] ;  /* 0x00005100ff0c7b82 */ /* 0x000f620000000800 */
[----:B------:R3:W5:Y:S01]  /*06b0*/  SHFL.IDX PT, R14, R5, RZ, 0x1f ;  /* 0x00001fff050e7589 */ /* 0x00076200000e0000 */
[----:B------:R-:W-:Y:S01]  /*06c0*/  UMOV UR11, 0x80 ;  /* 0x00000080000b7882 */ /* 0x000fe20000000000 */
[----:B------:R-:W-:Y:S01]  /*06d0*/  IMAD.IADD R10, R11, 0x1, -R4 ;  /* 0x000000010b0a7824 */ /* 0x000fe200078e0a04 */
[----:B------:R-:W-:Y:S01]  /*06e0*/  NOP ;  /* 0x0000000000007918 */ /* 0x000fe20000000000 */
[C---:B------:R-:W-:Y:S01]  /*06f0*/  VIADD R38, R6.reuse, 0xffffffff ;  /* 0xffffffff06267836 */ /* 0x040fe20000000000 */
[----:B------:R-:W-:-:S02]  /*0700*/  ISETP.NE.AND P5, PT, R6, RZ, PT ;  /* 0x000000ff0600720c */ /* 0x000fc40003fa5270 */
[----:B------:R-:W-:Y:S01]  /*0710*/  SHF.R.S32.HI R19, RZ, 0x1f, R10 ;  /* 0x0000001fff137819 */ /* 0x000fe2000001140a */
[----:B------:R-:W5:Y:S01]  /*0720*/  LDC R13, c[0x0][0x140] ;  /* 0x00005000ff0d7b82 */ /* 0x000f620000000800 */
[----:B------:R-:W-:Y:S02]  /*0730*/  ISETP.GE.U32.AND P6, PT, R38, 0x2, PT ;  /* 0x000000022600780c */ /* 0x000fe40003fc6070 */
[----:B0-----:R-:W-:Y:S02]  /*0740*/  ISETP.NE.OR P0, PT, R3, RZ, !P0 ;  /* 0x000000ff0300720c */ /* 0x001fe40004705670 */
[----:B------:R-:W-:Y:S02]  /*0750*/  LEA.HI R3, R19, R10, RZ, 0x3 ;  /* 0x0000000a13037211 */ /* 0x000fe400078f18ff */
[----:B-1----:R-:W-:Y:S01]  /*0760*/  I2FP.F32.U32 R4, UR12 ;  /* 0x0000000c00047c45 */ /* 0x002fe20008201000 */
[----:B------:R-:W0:Y:S01]  /*0770*/  LDC R27, c[0x0][0x148] ;  /* 0x00005200ff1b7b82 */ /* 0x000e220000000800 */
[----:B--2---:R-:W-:-:S02]  /*0780*/  SHF.R.S32.HI R0, RZ, 0x3, R3 ;  /* 0x00000003ff007819 */ /* 0x004fc40000011403 */
[----:B---3--:R-:W-:Y:S01]  /*0790*/  ISETP.NE.OR P1, PT, R8, RZ, !P1 ;  /* 0x000000ff0800720c */ /* 0x008fe20004f25670 */
[----:B------:R-:W-:Y:S01]  /*07a0*/  FMUL R9, R4, UR4 ;  /* 0x0000000404097c20 */ /* 0x000fe20008400000 */
[----:B------:R-:W-:Y:S01]  /*07b0*/  SHF.R.S32.HI R3, RZ, 0x1f, R3 ;  /* 0x0000001fff037819 */ /* 0x000fe20000011403 */
[----:B------:R-:W-:Y:S01]  /*07c0*/  ULDC UR4, c[0x0][0x154] ;  /* 0x0000550000047ab9 */ /* 0x000fe20000000800 */
[----:B------:R-:W-:Y:S01]  /*07d0*/  SHF.R.S32.HI R8, RZ, 0x1f, R7 ;  /* 0x0000001fff087819 */ /* 0x000fe20000011407 */
[----:B------:R-:W-:Y:S01]  /*07e0*/  VOTEU.ALL UP1, P0 ;  /* 0x00000000003f7886 */ /* 0x000fe20000020000 */
[----:B------:R-:W-:Y:S01]  /*07f0*/  LEA.HI R4, R3, R0, RZ, 0x2 ;  /* 0x0000000003047211 */ /* 0x000fe200078f10ff */
[----:B------:R-:W1:Y:S01]  /*0800*/  F2I.U32.TRUNC.NTZ R9, R9 ;  /* 0x0000000900097305 */ /* 0x000e62000020f000 */
[----:B------:R-:W-:Y:S01]  /*0810*/  LEA.HI R8, R8, R7, RZ, 0x2 ;  /* 0x0000000708087211 */ /* 0x000fe200078f10ff */
[----:B------:R-:W-:Y:S01]  /*0820*/  VOTEU.ALL UP0, P0 ;  /* 0x00000000003f7886 */ /* 0x000fe20000000000 */
[----:B------:R-:W-:Y:S01]  /*0830*/  SHF.R.S32.HI R3, RZ, 0x1f, R2 ;  /* 0x0000001fff037819 */ /* 0x000fe20000011402 */
[----:B------:R-:W2:Y:S01]  /*0840*/  @!UP1 S2UR UR7, SR_CgaCtaId ;  /* 0x00000000000799c3 */ /* 0x000ea20000008800 */
[----:B------:R-:W-:Y:S01]  /*0850*/  LOP3.LUT R5, R4, 0xfffffffc, RZ, 0xc0, !PT ;  /* 0xfffffffc04057812 */ /* 0x000fe200078ec0ff */
[----:B------:R-:W-:Y:S01]  /*0860*/  VOTEU.ALL UP2, P1 ;  /* 0x00000000003f7886 */ /* 0x000fe20000840000 */
[----:B------:R-:W-:Y:S01]  /*0870*/  LOP3.LUT R8, R8, 0x3ffffffc, RZ, 0xc0, !PT ;  /* 0x3ffffffc08087812 */ /* 0x000fe200078ec0ff */
[----:B------:R-:W-:Y:S01]  /*0880*/  @!UP1 UMOV UR6, 0x400 ;  /* 0x0000040000069882 */ /* 0x000fe20000000000 */
[----:B------:R-:W-:Y:S01]  /*0890*/  LEA.HI R3, R3, R2, RZ, 0x2 ;  /* 0x0000000203037211 */ /* 0x000fe200078f10ff */
[----:B------:R-:W-:Y:S01]  /*08a0*/  IMAD.IADD R5, R0, 0x1, -R5 ;  /* 0x0000000100057824 */ /* 0x000fe200078e0a05 */
[----:B------:R-:W-:Y:S01]  /*08b0*/  @!UP2 UMOV UR9, 0x400 ;  /* 0x000004000009a882 */ /* 0x000fe20000000000 */
[----:B------:R-:W-:Y:S01]  /*08c0*/  IMAD.IADD R8, R7, 0x1, -R8 ;  /* 0x0000000107087824 */ /* 0x000fe200078e0a08 */
[----:B------:R-:W-:Y:S01]  /*08d0*/  LOP3.LUT R3, R3, 0xfffffffc, RZ, 0xc0, !PT ;  /* 0xfffffffc03037812 */ /* 0x000fe200078ec0ff */
[----:B------:R-:W3:Y:S01]  /*08e0*/  @!UP2 S2UR UR10, SR_CgaCtaId ;  /* 0x00000000000aa9c3 */ /* 0x000ee20000008800 */
[----:B-1----:R-:W-:Y:S01]  /*08f0*/  IMAD.MOV R9, RZ, RZ, -R9 ;  /* 0x000000ffff097224 */ /* 0x002fe200078e0a09 */
[----:B------:R-:W-:Y:S01]  /*0900*/  VOTEU.ALL UP3, P1 ;  /* 0x00000000003f7886 */ /* 0x000fe20000860000 */
[----:B------:R-:W-:Y:S01]  /*0910*/  IMAD R5, R8, 0x4, R5 ;  /* 0x0000000408057824 */ /* 0x000fe200078e0205 */
[----:B------:R-:W-:Y:S01]  /*0920*/  VOTEU.ALL UP4, P1 ;  /* 0x00000000003f7886 */ /* 0x000fe20000880000 */
[----:B------:R-:W-:Y:S01]  /*0930*/  IMAD.IADD R18, R2, 0x1, -R3 ;  /* 0x0000000102127824 */ /* 0x000fe200078e0a03 */
[----:B----4-:R-:W-:Y:S01]  /*0940*/  I2FP.F32.U32 R2, R16 ;  /* 0x0000001000027245 */ /* 0x010fe20000201000 */
[----:B-----5:R-:W-:Y:S01]  /*0950*/  IMAD R25, R12, R9, UR12 ;  /* 0x0000000c0c197e24 */ /* 0x020fe2000f8e0209 */
[C---:B------:R-:W-:Y:S01]  /*0960*/  LEA.HI R0, R5.reuse, R5, RZ, 0x1 ;  /* 0x0000000505007211 */ /* 0x040fe200078f08ff */
[C---:B------:R-:W-:Y:S01]  /*0970*/  IMAD.SHL.U32 R12, R5.reuse, 0x4, RZ ;  /* 0x00000004050c7824 */ /* 0x040fe200078e00ff */
[----:B------:R-:W-:Y:S01]  /*0980*/  VOTEU.ALL UP5, P1 ;  /* 0x00000000003f7886 */ /* 0x000fe200008a0000 */
[----:B------:R-:W-:Y:S01]  /*0990*/  FMUL R2, R2, UR4 ;  /* 0x0000000402027c20 */ /* 0x000fe20008400000 */
[----:B------:R-:W-:Y:S01]  /*09a0*/  LOP3.LUT R0, R0, 0xfffffffe, RZ, 0xc0, !PT ;  /* 0xfffffffe00007812 */ /* 0x000fe200078ec0ff */
[----:B------:R-:W-:Y:S01]  /*09b0*/  UMOV UR4, 0x20 ;  /* 0x0000002000047882 */ /* 0x000fe20000000000 */
[----:B--2---:R-:W-:Y:S01]  /*09c0*/  @!UP1 ULEA UR8, UR7, UR6, 0x18 ;  /* 0x0000000607089291 */ /* 0x004fe2000f8ec03f */
[----:B------:R-:W-:Y:S01]  /*09d0*/  LOP3.LUT R12, R5, 0xc, R12, 0x78, !PT ;  /* 0x0000000c050c7812 */ /* 0x000fe200078e780c */
[----:B------:R-:W-:-:S04]  /*09e0*/  @!UP1 UIADD3 UR4, -UR4, 0x100000, URZ ;  /* 0x0010000004049890 */ /* 0x000fc8000fffe13f */
[----:B------:R-:W-:Y:S02]  /*09f0*/  @!UP1 USHF.L.U32 UR5, UR4, 0xb, URZ ;  /* 0x0000000b04059899 */ /* 0x000fe4000800063f */
[----:B------:R-:W-:Y:S01]  /*0a00*/  @!UP1 USHF.L.U32 UR4, UR4, 0x1, URZ ;  /* 0x0000000104049899 */ /* 0x000fe2000800063f */
[----:B------:R-:W-:Y:S01]  /*0a10*/  IMAD.IADD R0, R5, 0x1, -R0 ;  /* 0x0000000105007824 */ /* 0x000fe200078e0a00 */
[----:B------:R-:W1:Y:S01]  /*0a20*/  F2I.U32.TRUNC.NTZ R2, R2 ;  /* 0x0000000200027305 */ /* 0x000e62000020f000 */
[----:B------:R-:W-:-:S04]  /*0a30*/  @!UP2 UIADD3 UR6, -UR11, 0x100000, URZ ;  /* 0x001000000b06a890 */ /* 0x000fc8000fffe13f */
[----:B------:R-:W-:Y:S02]  /*0a40*/  @!UP2 USHF.L.U32 UR7, UR6, 0xb, URZ ;  /* 0x0000000b0607a899 */ /* 0x000fe4000800063f */
[----:B------:R-:W-:Y:S01]  /*0a50*/  @!UP2 USHF.L.U32 UR6, UR6, 0x1, URZ ;  /* 0x000000010606a899 */ /* 0x000fe2000800063f */
[----:B------:R-:W-:Y:S01]  /*0a60*/  ISETP.EQ.U32.AND P2, PT, R13, 0x1, PT ;  /* 0x000000010d00780c */ /* 0x000fe20003f42070 */
[----:B------:R-:W-:Y:S01]  /*0a70*/  VOTEU.ALL UP1, P0 ;  /* 0x00000000003f7886 */ /* 0x000fe20000020000 */
[----:B------:R-:W-:Y:S01]  /*0a80*/  ISETP.NE.AND P3, PT, R0, R25, PT ;  /* 0x000000190000720c */ /* 0x000fe20003f65270 */
[----:B------:R-:W-:Y:S01]  /*0a90*/  IMAD.MOV.U32 R13, RZ, RZ, 0x1 ;  /* 0x00000001ff0d7424 */ /* 0x000fe200078e00ff */
[----:B---3--:R-:W-:Y:S01]  /*0aa0*/  @!UP2 ULEA UR9, UR10, UR9, 0x18 ;  /* 0x000000090a09a291 */ /* 0x008fe2000f8ec03f */
[----:B------:R-:W-:Y:S01]  /*0ab0*/  LOP3.LUT P0, RZ, R10, 0x7, RZ, 0xc0, !PT ;  /* 0x000000070aff7812 */ /* 0x000fe2000780c0ff */
[----:B------:R-:W-:Y:S01]  /*0ac0*/  VOTEU.ALL UP2, P1 ;  /* 0x00000000003f7886 */ /* 0x000fe20000840000 */
[----:B------:R-:W-:Y:S01]  /*0ad0*/  ISETP.NE.AND P1, PT, R18, 0x3, PT ;  /* 0x000000031200780c */ /* 0x000fe20003f25270 */
[----:B------:R-:W2:Y:S02]  /*0ae0*/  FENCE.VIEW.ASYNC.S ;  /* 0x00000000000073c6 */ /* 0x000ea40000000000 */
[----:B--2---:R2:W3:Y:S01]  /*0af0*/  @!UP0 SYNCS.EXCH.64 URZ, [UR8+0x1f0], UR4 ;  /* 0x0001f004083f85b2 */ /* 0x0044e20008000100 */
[----:B------:R-:W-:-:S02]  /*0b00*/  ISETP.LT.U32.AND P0, PT, R12, 0x2, !P0 ;  /* 0x000000020c00780c */ /* 0x000fc40004701070 */
[----:B------:R-:W-:Y:S01]  /*0b10*/  ISETP.EQ.OR P1, PT, R18, RZ, !P1 ;  /* 0x000000ff1200720c */ /* 0x000fe20004f22670 */
[----:B-1----:R-:W-:Y:S01]  /*0b20*/  IMAD.MOV R24, RZ, RZ, -R2 ;  /* 0x000000ffff187224 */ /* 0x002fe200078e0a02 */
[----:B------:R-:W-:Y:S02]  /*0b30*/  R2UR UR15, R14 ;  /* 0x000000000e0f72ca */ /* 0x000fe400000e0000 */
[----:B------:R-:W-:Y:S01]  /*0b40*/  @P3 LEA.HI R0, R12, R12, RZ, 0x1 ;  /* 0x0000000c0c003211 */ /* 0x000fe200078f08ff */
[----:B0-----:R-:W-:Y:S01]  /*0b50*/  IMAD R3, R27, R24, R16 ;  /* 0x000000181b037224 */ /* 0x001fe200078e0210 */
[----:B------:R-:W-:Y:S02]  /*0b60*/  ISETP.EQ.AND P1, PT, R6, RZ, P1 ;  /* 0x000000ff0600720c */ /* 0x000fe40000f22270 */
[----:B------:R-:W-:Y:S02]  /*0b70*/  @P3 SHF.R.S32.HI R0, RZ, 0x1, R0 ;  /* 0x00000001ff003819 */ /* 0x000fe40000011400 */
[----:B------:R-:W-:Y:S01]  /*0b80*/  SEL R7, RZ, 0x1, !P1 ;  /* 0x00000001ff077807 */ /* 0x000fe20004800000 */
[----:B------:R2:W0:Y:S01]  /*0b90*/  @!UP1 SYNCS.EXCH.64 URZ, [UR8+0x1f8], UR4 ;  /* 0x0001f804083f95b2 */ /* 0x0004220008000100 */
[----:B------:R-:W-:Y:S01]  /*0ba0*/  @P3 ISETP.NE.AND P4, PT, R0, R3, PT ;  /* 0x000000030000320c */ /* 0x000fe20003f85270 */
[----:B------:R-:W-:Y:S01]  /*0bb0*/  NOP ;  /* 0x0000000000007918 */ /* 0x000fe20000000000 */
[----:B------:R-:W-:-:S02]  /*0bc0*/  SEL R0, RZ, 0x1, !P0 ;  /* 0x00000001ff007807 */ /* 0x000fc40004000000 */
[----:B------:R-:W-:Y:S02]  /*0bd0*/  @P3 SEL R13, RZ, 0x1, P4 ;  /* 0x00000001ff0d3807 */ /* 0x000fe40002000000 */
[----:B------:R-:W-:Y:S02]  /*0be0*/  SEL R7, R7, 0x2, P6 ;  /* 0x0000000207077807 */ /* 0x000fe40003000000 */
[----:B------:R-:W-:Y:S01]  /*0bf0*/  LOP3.LUT R13, R13, R0, RZ, 0xc0, !PT ;  /* 0x000000000d0d7212 */ /* 0x000fe200078ec0ff */
[----:B------:R2:W1:Y:S01]  /*0c00*/  @!UP2 SYNCS.EXCH.64 URZ, [UR9+0x1d0], UR6 ;  /* 0x0001d006093fa5b2 */ /* 0x0004620008000100 */
[----:B------:R2:W4:Y:S01]  /*0c10*/  @!UP3 SYNCS.EXCH.64 URZ, [UR9+0x1d8], UR6 ;  /* 0x0001d806093fb5b2 */ /* 0x0005220008000100 */
[----:B------:R2:W0:Y:S01]  /*0c20*/  @!UP4 SYNCS.EXCH.64 URZ, [UR9+0x1e0], UR6 ;  /* 0x0001e006093fc5b2 */ /* 0x0004220008000100 */
[----:B------:R2:W0:Y:S01]  /*0c30*/  @!UP5 SYNCS.EXCH.64 URZ, [UR9+0x1e8], UR6 ;  /* 0x0001e806093fd5b2 */ /* 0x0004220008000100 */
[----:B------:R-:W-:Y:S01]  /*0c40*/  NOP ;  /* 0x0000000000007918 */ /* 0x000fe20000000000 */
[----:B--23--:R-:W-:Y:S05]  /*0c50*/  @!P2 BRA `(.L_x_4) ;  /* 0x000000000008a947 */ /* 0x00cfea0003800000 */
[----:B01--4-:R-:W-:Y:S01]  /*0c60*/  UCGABAR_ARV ;  /* 0x00000000000079c7 */ /* 0x013fe20008000000 */
[----:B------:R-:W-:Y:S05]  /*0c70*/  BRA `(.L_x_5) ;  /* 0x0000000000047947 */ /* 0x000fea0003800000 */
.L_x_4:
[----:B01--4-:R-:W-:Y:S01]  /*0c80*/  NOP ;  /* 0x0000000000007918 */ /* 0x013fe20000000000 */
.L_x_5:
[----:B------:R-:W-:Y:S01]  /*0c90*/  ULDC.64 UR4, c[0x0][0x598] ;  /* 0x0001660000047ab9 */ /* 0x000fe20000000a00 */
[----:B------:R-:W-:Y:S01]  /*0ca0*/  ULDC.64 UR20, c[0x0][0x208] ;  /* 0x0000820000147ab9 */ /* 0x000fe20000000a00 */
[----:B------:R-:W-:-:S04]  /*0cb0*/  ISETP.NE.U32.AND P0, PT, RZ, UR4, PT ;  /* 0x00000004ff007c0c */ /* 0x000fc8000bf05070 */
[----:B------:R-:W-:-:S13]  /*0cc0*/  ISETP.NE.AND.EX P0, PT, RZ, UR5, PT, P0 ;  /* 0x00000005ff007c0c */ /* 0x000fda000bf05300 */
[----:B------:R-:W-:Y:S05]  /*0cd0*/  @!P0 BRA `(.L_x_6) ;  /* 0x00000000001c8947 */ /* 0x000fea0003800000 */
[----:B------:R-:W0:Y:S02]  /*0ce0*/  LDC.64 R2, c[0x0][0x598] ;  /* 0x00016600ff027b82 */ /* 0x000e240000000a00 */
[----:B0-----:R-:W2:Y:S02]  /*0cf0*/  LDG.E.64 R2, desc[UR20][R2.64] ;  /* 0x0000001402027981 */ /* 0x001ea4000c1e1b00 */
[----:B--2---:R-:W-:-:S04]  /*0d00*/  ISETP.NE.U32.AND P0, PT, R2, RZ, PT ;  /* 0x000000ff0200720c */ /* 0x004fc80003f05070 */
[----:B------:R-:W-:-:S13]  /*0d10*/  ISETP.NE.AND.EX P0, PT, R3, RZ, PT, P0 ;  /* 0x000000ff0300720c */ /* 0x000fda0003f05300 */
[----:B------:R-:W-:Y:S05]  /*0d20*/  @!P0 BRA `(.L_x_6) ;  /* 0x0000000000088947 */ /* 0x000fea0003800000 */
[----:B------:R0:W5:Y:S01]  /*0d30*/  LD.E R14, desc[UR20][R2.64] ;  /* 0x00000014020e7980 */ /* 0x000162000c101900 */
[----:B------:R-:W-:Y:S05]  /*0d40*/  BRA `(.L_x_7) ;  /* 0x0000000000207947 */ /* 0x000fea0003800000 */
.L_x_6:
[----:B------:R-:W-:Y:S02]  /*0d50*/  ULDC.64 UR4, c[0x0][0x588] ;  /* 0x0001620000047ab9 */ /* 0x000fe40000000a00 */
[----:B------:R-:W-:-:S04]  /*0d60*/  ISETP.NE.U32.AND P0, PT, RZ, UR4, PT ;  /* 0x00000004ff007c0c */ /* 0x000fc8000bf05070 */
[----:B------:R-:W-:-:S13]  /*0d70*/  ISETP.NE.AND.EX P0, PT, RZ, UR5, PT, P0 ;  /* 0x00000005ff007c0c */ /* 0x000fda000bf05300 */
[----:B------:R-:W-:Y:S05]  /*0d80*/  @!P0 BRA `(.L_x_8) ;  /* 0x00000000000c8947 */ /* 0x000fea0003800000 */
[----:B------:R-:W0:Y:S02]  /*0d90*/  LDC.64 R14, c[0x0][0x588] ;  /* 0x00016200ff0e7b82 */ /* 0x000e240000000a00 */
[----:B0-----:R1:W5:Y:S01]  /*0da0*/  LDG.E R14, desc[UR20][R14.64] ;  /* 0x000000140e0e7981 */ /* 0x001362000c1e1900 */
[----:B------:R-:W-:Y:S05]  /*0db0*/  BRA `(.L_x_7) ;  /* 0x0000000000047947 */ /* 0x000fea0003800000 */
.L_x_8:
[----:B------:R-:W2:Y:S02]  /*0dc0*/  LDC R14, c[0x0][0x580] ;  /* 0x00016000ff0e7b82 */ /* 0x000ea40000000800 */
.L_x_7:
[----:B------:R-:W-:Y:S02]  /*0dd0*/  ULDC.64 UR4, c[0x0][0x5a0] ;  /* 0x0001680000047ab9 */ /* 0x000fe40000000a00 */
[----:B------:R-:W-:-:S04]  /*0de0*/  ISETP.NE.U32.AND P0, PT, RZ, UR4, PT ;  /* 0x00000004ff007c0c */ /* 0x000fc8000bf05070 */
[----:B------:R-:W-:-:S13]  /*0df0*/  ISETP.NE.AND.EX P0, PT, RZ, UR5, PT, P0 ;  /* 0x00000005ff007c0c */ /* 0x000fda000bf05300 */
[----:B------:R-:W-:Y:S05]  /*0e00*/  @!P0 BRA `(.L_x_9) ;  /* 0x00000000001c8947 */ /* 0x000fea0003800000 */
[----:B0-----:R-:W0:Y:S02]  /*0e10*/  LDC.64 R2, c[0x0][0x5a0] ;  /* 0x00016800ff027b82 */ /* 0x001e240000000a00 */
[----:B0-----:R-:W3:Y:S02]  /*0e20*/  LDG.E.64 R2, desc[UR20][R2.64] ;  /* 0x0000001402027981 */ /* 0x001ee4000c1e1b00 */
[----:B---3--:R-:W-:-:S04]  /*0e30*/  ISETP.NE.U32.AND P0, PT, R2, RZ, PT ;  /* 0x000000ff0200720c */ /* 0x008fc80003f05070 */
[----:B------:R-:W-:-:S13]  /*0e40*/  ISETP.NE.AND.EX P0, PT, R3, RZ, PT, P0 ;  /* 0x000000ff0300720c */ /* 0x000fda0003f05300 */
[----:B------:R-:W-:Y:S05]  /*0e50*/  @!P0 BRA `(.L_x_9) ;  /* 0x0000000000088947 */ /* 0x000fea0003800000 */
[----:B-1----:R0:W5:Y:S01]  /*0e60*/  LD.E R15, desc[UR20][R2.64] ;  /* 0x00000014020f7980 */ /* 0x002162000c101900 */
[----:B------:R-:W-:Y:S05]  /*0e70*/  BRA `(.L_x_10) ;  /* 0x0000000000207947 */ /* 0x000fea0003800000 */
.L_x_9:
[----:B------:R-:W-:Y:S02]  /*0e80*/  ULDC.64 UR4, c[0x0][0x590] ;  /* 0x0001640000047ab9 */ /* 0x000fe40000000a00 */
[----:B------:R-:W-:-:S04]  /*0e90*/  ISETP.NE.U32.AND P0, PT, RZ, UR4, PT ;  /* 0x00000004ff007c0c */ /* 0x000fc8000bf05070 */
[----:B------:R-:W-:-:S13]  /*0ea0*/  ISETP.NE.AND.EX P0, PT, RZ, UR5, PT, P0 ;  /* 0x00000005ff007c0c */ /* 0x000fda000bf05300 */
[----:B------:R-:W-:Y:S05]  /*0eb0*/  @!P0 BRA `(.L_x_11) ;  /* 0x00000000000c8947 */ /* 0x000fea0003800000 */
[----:B0-----:R-:W1:Y:S02]  /*0ec0*/  LDC.64 R2, c[0x0][0x590] ;  /* 0x00016400ff027b82 */ /* 0x001e640000000a00 */
[----:B-1----:R1:W5:Y:S01]  /*0ed0*/  LDG.E R15, desc[UR20][R2.64] ;  /* 0x00000014020f7981 */ /* 0x002362000c1e1900 */
[----:B------:R-:W-:Y:S05]  /*0ee0*/  BRA `(.L_x_10) ;  /* 0x0000000000047947 */ /* 0x000fea0003800000 */
.L_x_11:
[----:B-1----:R-:W3:Y:S02]  /*0ef0*/  LDC R15, c[0x0][0x584] ;  /* 0x00016100ff0f7b82 */ /* 0x002ee40000000800 */
.L_x_10:
[----:B------:R-:W4:Y:S01]  /*0f00*/  LDC R0, c[0x0][0x65c] ;  /* 0x00019700ff007b82 */ /* 0x000f220000000800 */
[----:B------:R-:W-:Y:S01]  /*0f10*/  ULDC UR8, c[0x0][0x28c] ;  /* 0x0000a30000087ab9 */ /* 0x000fe20000000800 */
[----:B------:R-:W-:Y:S01]  /*0f20*/  ISETP.NE.AND P0, PT, R6, 0x2, PT ;  /* 0x000000020600780c */ /* 0x000fe20003f05270 */
[----:B------:R-:W-:Y:S01]  /*0f30*/  UIADD3 UR8, UR8, 0x3f, URZ ;  /* 0x0000003f08087890 */ /* 0x000fe2000fffe03f */
[----:B------:R-:W-:Y:S01]  /*0f40*/  IMAD.U32 R4, RZ, RZ, UR12 ;  /* 0x0000000cff047e24 */ /* 0x000fe2000f8e00ff */
[----:B------:R-:W-:Y:S01]  /*0f50*/  UMOV UR5, URZ ;  /* 0x0000003f00057c82 */ /* 0x000fe20008000000 */
[----:B------:R-:W-:Y:S01]  /*0f60*/  UMOV UR4, URZ ;  /* 0x0000003f00047c82 */ /* 0x000fe20008000000 */
[----:B------:R-:W-:-:S04]  /*0f70*/  USHF.R.S32.HI UR9, URZ, 0x1f, UR8 ;  /* 0x0000001f3f097899 */ /* 0x000fc80008011408 */
[----:B------:R-:W-:-:S04]  /*0f80*/  ULEA.HI UR9, UR9, UR8, URZ, 0x6 ;  /* 0x0000000809097291 */ /* 0x000fc8000f8f303f */
[----:B------:R-:W-:Y:S01]  /*0f90*/  USHF.R.S32.HI UR13, URZ, 0x6, UR9 ;  /* 0x000000063f0d7899 */ /* 0x000fe20008011409 */
[----:B----4-:R-:W-:-:S13]  /*0fa0*/  ISETP.NE.AND P4, PT, R0, 0x1, PT ;  /* 0x000000010000780c */ /* 0x010fda0003f85270 */
[----:B01----:R-:W0:Y:S01]  /*0fb0*/  @P4 LDC R3, c[0x0][0x10] ;  /* 0x00000400ff034b82 */ /* 0x003e220000000800 */
[----:B------:R-:W-:Y:S02]  /*0fc0*/  @P4 IMAD.MOV.U32 R17, RZ, RZ, RZ ;  /* 0x000000ffff114224 */ /* 0x000fe400078e00ff */
[----:B------:R-:W-:-:S05]  /*0fd0*/  @P4 IMAD.MOV.U32 R5, RZ, RZ, RZ ;  /* 0x000000ffff054224 */ /* 0x000fca00078e00ff */
[----:B------:R-:W1:Y:S01]  /*0fe0*/  @!P4 LDC R9, c[0x0][0xc] ;  /* 0x00000300ff09cb82 */ /* 0x000e620000000800 */
[----:B------:R-:W-:Y:S01]  /*0ff0*/  ULDC UR6, c[0x0][0xc] ;  /* 0x0000030000067ab9 */ /* 0x000fe20000000800 */
[----:B------:R-:W-:Y:S02]  /*1000*/  ULDC UR7, c[0x0][0x10] ;  /* 0x0000040000077ab9 */ /* 0x000fe40000000800 */
[----:B------:R-:W-:-:S04]  /*1010*/  UIMAD.WIDE.U32 UR6, UR6, UR7, URZ ;  /* 0x00000007060672a5 */ /* 0x000fc8000f8e003f */
[----:B------:R-:W4:Y:S01]  /*1020*/  LDC R8, c[0x0][0x14] ;  /* 0x00000500ff087b82 */ /* 0x000f220000000800 */
[----:B0-----:R-:W-:-:S04]  /*1030*/  @P4 IMAD.WIDE.U32 R2, R3, UR12, R16 ;  /* 0x0000000c03024c25 */ /* 0x001fc8000f8e0010 */
[----:B------:R-:W-:Y:S02]  /*1040*/  @P4 IMAD.IADD R3, R3, 0x1, R5 ;  /* 0x0000000103034824 */ /* 0x000fe400078e0205 */
[----:B------:R-:W-:Y:S02]  /*1050*/  IMAD.MOV.U32 R5, RZ, RZ, RZ ;  /* 0x000000ffff057224 */ /* 0x000fe400078e00ff */
[----:B-1----:R-:W-:-:S04]  /*1060*/  @!P4 IMAD.WIDE.U32 R4, R16, R9, R4 ;  /* 0x000000091004c225 */ /* 0x002fc800078e0004 */
[----:B------:R-:W-:Y:S02]  /*1070*/  @!P4 IMAD.MOV.U32 R2, RZ, RZ, R4 ;  /* 0x000000ffff02c224 */ /* 0x000fe400078e0004 */
[C---:B----4-:R-:W-:Y:S02]  /*1080*/  IMAD R21, R8.reuse, UR7, RZ ;  /* 0x0000000708157c24 */ /* 0x050fe4000f8e02ff */
[----:B------:R-:W-:Y:S01]  /*1090*/  IMAD.WIDE.U32 R8, R8, UR6, RZ ;  /* 0x0000000608087c25 */ /* 0x000fe2000f8e00ff */
[----:B------:R-:W-:-:S03]  /*10a0*/  ULDC.64 UR6, c[0x0][0x650] ;  /* 0x0001940000067ab9 */ /* 0x000fc60000000a00 */
[----:B------:R-:W-:Y:S02]  /*10b0*/  @!P4 IMAD.MOV.U32 R3, RZ, RZ, R5 ;  /* 0x000000ffff03c224 */ /* 0x000fe400078e0005 */
[----:B------:R-:W-:Y:S01]  /*10c0*/  IMAD.IADD R0, R9, 0x1, R21 ;  /* 0x0000000109007824 */ /* 0x000fe200078e0215 */
[----:B------:R-:W-:Y:S06]  /*10d0*/  @P0 BRA `(.L_x_12) ;  /* 0x0000000000200947 */ /* 0x000fec0003800000 */
[----:B------:R-:W-:Y:S01]  /*10e0*/  USHF.R.U32.HI UR4, URZ, 0x2, UR13 ;  /* 0x000000023f047899 */ /* 0x000fe2000801160d */
[----:B------:R-:W-:Y:S01]  /*10f0*/  IADD3 R2, P0, R2, R8, RZ ;  /* 0x0000000802027210 */ /* 0x000fe20007f1e0ff */
[----:B------:R-:W-:Y:S02]  /*1100*/  UISETP.GE.U32.AND UP0, UPT, UR13, 0x1c, UPT ;  /* 0x0000001c0d00788c */ /* 0x000fe4000bf06070 */
[----:B------:R-:W-:Y:S02]  /*1110*/  UIMAD.WIDE.U32 UR4, UR4, 0x24924925, URZ ;  /* 0x24924925040478a5 */ /* 0x000fe4000f8e003f */
[----:B------:R-:W-:-:S05]  /*1120*/  IMAD.X R3, R0, 0x1, R3, P0 ;  /* 0x0000000100037824 */ /* 0x000fca00000e0603 */
[----:B------:R-:W-:Y:S02]  /*1130*/  UMOV UR4, URZ ;  /* 0x0000003f00047c82 */ /* 0x000fe40008000000 */
[----:B------:R-:W-:Y:S02]  /*1140*/  @UP0 ULOP3.LUT UR4, UR5, 0x1, URZ, 0xc0, !UPT ;  /* 0x0000000105040892 */ /* 0x000fe4000f8ec03f */
[----:B------:R-:W-:-:S12]  /*1150*/  UIMAD UR5, UR5, -0x1c, UR13 ;  /* 0xffffffe4050578a4 */ /* 0x000fd8000f8e020d */
.L_x_12:
[----:B------:R-:W-:Y:S01]  /*1160*/  ISETP.GE.U32.AND P0, PT, R2, UR6, PT ;  /* 0x0000000602007c0c */ /* 0x000fe2000bf06070 */
[----:B------:R-:W-:Y:S01]  /*1170*/  IMAD.MOV.U32 R6, RZ, RZ, -0x1 ;  /* 0xffffffffff067424 */ /* 0x000fe200078e00ff */
[----:B------:R-:W-:Y:S01]  /*1180*/  PRMT R20, RZ, 0x7610, R20 ;  /* 0x00007610ff147816 */ /* 0x000fe20000000014 */
[----:B------:R-:W-:Y:S01]  /*1190*/  IMAD.MOV.U32 R4, RZ, RZ, -0x1 ;  /* 0xffffffffff047424 */ /* 0x000fe200078e00ff */
[----:B------:R-:W-:Y:S01]  /*11a0*/  ISETP.GE.U32.AND.EX P0, PT, R3, UR7, PT, P0 ;  /* 0x0000000703007c0c */ /* 0x000fe2000bf06100 */
[----:B------:R-:W-:-:S12]  /*11b0*/  IMAD.MOV.U32 R5, RZ, RZ, -0x1 ;  /* 0xffffffffff057424 */ /* 0x000fd800078e00ff */
[----:B------:R-:W-:Y:S05]  /*11c0*/  @P0 BRA `(.L_x_13) ;  /* 0x0000000400240947 */ /* 0x000fea0003800000 */
[----:B------:R-:W0:Y:S01]  /*11d0*/  LDC.64 R30, c[0x0][0x628] ;  /* 0x00018a00ff1e7b82 */ /* 0x000e220000000a00 */
[----:B------:R-:W-:Y:S02]  /*11e0*/  IMAD.MOV.U32 R4, RZ, RZ, R2 ;  /* 0x000000ffff047224 */ /* 0x000fe400078e0002 */
[----:B------:R-:W-:-:S05]  /*11f0*/  IMAD.MOV.U32 R5, RZ, RZ, R3 ;  /* 0x000000ffff057224 */ /* 0x000fca00078e0003 */
[----:B------:R-:W1:Y:S08]  /*1200*/  LDC R6, c[0x0][0x630] ;  /* 0x00018c00ff067b82 */ /* 0x000e700000000800 */
[----:B------:R-:W4:Y:S01]  /*1210*/  LDC.64 R32, c[0x0][0x620] ;  /* 0x00018800ff207b82 */ /* 0x000f220000000a00 */
[----:B0-----:R-:W-:-:S04]  /*1220*/  ISETP.NE.U32.AND P0, PT, R30, RZ, PT ;  /* 0x000000ff1e00720c */ /* 0x001fc80003f05070 */
[----:B------:R-:W-:-:S13]  /*1230*/  ISETP.NE.AND.EX P0, PT, R31, RZ, PT, P0 ;  /* 0x000000ff1f00720c */ /* 0x000fda0003f05300 */
[----:B-1--4-:R-:W-:Y:S05]  /*1240*/  @!P0 BRA `(.L_x_14) ;  /* 0x0000000000288947 */ /* 0x012fea0003800000 */
[----:B------:R-:W0:Y:S02]  /*1250*/  LDC R23, c[0x0][0x634] ;  /* 0x00018d00ff177b82 */ /* 0x000e240000000800 */
[----:B0-----:R-:W-:-:S05]  /*1260*/  IADD3 R23, P0, R2, R23, RZ ;  /* 0x0000001702177210 */ /* 0x001fca0007f1e0ff */
[----:B------:R-:W-:-:S04]  /*1270*/  IMAD.X R29, RZ, RZ, R3, P0 ;  /* 0x000000ffff1d7224 */ /* 0x000fc800000e0603 */
[----:B------:R-:W-:-:S04]  /*1280*/  IMAD.WIDE.U32 R4, R29, R30, RZ ;  /* 0x0000001e1d047225 */ /* 0x000fc800078e00ff */
[----:B------:R-:W-:-:S04]  /*1290*/  IMAD.WIDE.U32 R20, P0, R23, R31, R4 ;  /* 0x0000001f17147225 */ /* 0x000fc80007800004 */
[----:B------:R-:W-:-:S04]  /*12a0*/  IMAD.WIDE.U32 R4, R23, R30, RZ ;  /* 0x0000001e17047225 */ /* 0x000fc800078e00ff */
[----:B------:R-:W-:Y:S01]  /*12b0*/  IMAD.X R23, RZ, RZ, RZ, P0 ;  /* 0x000000ffff177224 */ /* 0x000fe200000e06ff */
[----:B------:R-:W-:Y:S01]  /*12c0*/  IADD3 RZ, P0, R5, R20, RZ ;  /* 0x0000001405ff7210 */ /* 0x000fe20007f1e0ff */
[----:B------:R-:W-:-:S04]  /*12d0*/  IMAD.MOV.U32 R22, RZ, RZ, R21 ;  /* 0x000000ffff167224 */ /* 0x000fc800078e0015 */
[----:B------:R-:W-:-:S08]  /*12e0*/  IMAD.WIDE.U32.X R4, R29, R31, R22, P0 ;  /* 0x0000001f1d047225 */ /* 0x000fd000000e0416 */
.L_x_14:
[----:B------:R-:W0:Y:S01]  /*12f0*/  LDC.64 R34, c[0x0][0x640] ;  /* 0x00019000ff227b82 */ /* 0x000e220000000a00 */
[-CC-:B------:R-:W-:Y:S01]  /*1300*/  SHF.R.U64 R36, R4, R6.reuse, R5.reuse ;  /* 0x0000000604247219 */ /* 0x180fe20000001205 */
[----:B------:R-:W-:Y:S01]  /*1310*/  IMAD.MOV.U32 R39, RZ, RZ, 0x1 ;  /* 0x00000001ff277424 */ /* 0x000fe200078e00ff */
[----:B------:R-:W-:Y:S02]  /*1320*/  SHF.R.U32.HI R4, RZ, R6, R5 ;  /* 0x00000006ff047219 */ /* 0x000fe40000011605 */
[----:B------:R-:W-:-:S03]  /*1330*/  IADD3 R21, P0, RZ, -R36, RZ ;  /* 0x80000024ff157210 */ /* 0x000fc60007f1e0ff */
[----:B------:R-:W1:Y:S02]  /*1340*/  LDC R20, c[0x0][0x618] ;  /* 0x00018600ff147b82 */ /* 0x000e640000000800 */
[----:B------:R-:W-:-:S04]  /*1350*/  IMAD.X R5, RZ, RZ, ~R4, P0 ;  /* 0x000000ffff057224 */ /* 0x000fc800000e0e04 */
[-C--:B------:R-:W-:Y:S02]  /*1360*/  IMAD R6, R5, R32.reuse, RZ ;  /* 0x0000002005067224 */ /* 0x080fe400078e02ff */
[----:B------:R-:W4:Y:S01]  /*1370*/  LDC R23, c[0x0][0x608] ;  /* 0x00018200ff177b82 */ /* 0x000f220000000800 */
[----:B------:R-:W-:-:S04]  /*1380*/  IMAD.WIDE.U32 R4, R21, R32, R2 ;  /* 0x0000002015047225 */ /* 0x000fc800078e0002 */
[----:B------:R-:W-:-:S03]  /*1390*/  IMAD R21, R21, R33, R6 ;  /* 0x0000002115157224 */ /* 0x000fc600078e0206 */
[----:B------:R-:W2:Y:S01]  /*13a0*/  LDC R26, c[0x0][0x658] ;  /* 0x00019600ff1a7b82 */ /* 0x000ea20000000800 */
[----:B------:R-:W-:Y:S01]  /*13b0*/  IMAD.IADD R5, R5, 0x1, R21 ;  /* 0x0000000105057824 */ /* 0x000fe200078e0215 */
[----:B0-----:R-:W-:Y:S01]  /*13c0*/  ISETP.NE.U32.AND P0, PT, R34, RZ, PT ;  /* 0x000000ff2200720c */ /* 0x001fe20003f05070 */
[----:B------:R-:W-:-:S03]  /*13d0*/  IMAD.MOV.U32 R21, RZ, RZ, -0x1 ;  /* 0xffffffffff157424 */ /* 0x000fc600078e00ff */
[----:B------:R-:W-:Y:S02]  /*13e0*/  ISETP.NE.AND.EX P0, PT, R35, RZ, PT, P0 ;  /* 0x000000ff2300720c */ /* 0x000fe40003f05300 */
[----:B------:R-:W0:Y:S01]  /*13f0*/  LDC R33, c[0x0][0x600] ;  /* 0x00018000ff217b82 */ /* 0x000e220000000800 */
[-CC-:B-1----:R-:W-:Y:S02]  /*1400*/  SHF.R.U64 R31, R4, R20.reuse, R5.reuse ;  /* 0x00000014041f7219 */ /* 0x182fe40000001205 */
[----:B------:R-:W-:-:S05]  /*1410*/  SHF.R.U32.HI R4, RZ, R20, R5 ;  /* 0x00000014ff047219 */ /* 0x000fca0000011605 */
[----:B------:R-:W1:Y:S01]  /*1420*/  LDC R28, c[0x0][0x648] ;  /* 0x00019200ff1c7b82 */ /* 0x000e620000000800 */
[-CC-:B----4-:R-:W-:Y:S02]  /*1430*/  SHF.R.U64 R41, R31, R23.reuse, R4.reuse ;  /* 0x000000171f297219 */ /* 0x190fe40000001204 */
[----:B------:R-:W-:-:S05]  /*1440*/  SHF.R.U32.HI R5, RZ, R23, R4 ;  /* 0x00000017ff057219 */ /* 0x000fca0000011604 */
[----:B------:R-:W4:Y:S01]  /*1450*/  LDC R37, c[0x0][0x638] ;  /* 0x00018e00ff257b82 */ /* 0x000f220000000800 */
[-C--:B--2---:R-:W-:Y:S02]  /*1460*/  SHF.L.U32 R4, R21, R26.reuse, RZ ;  /* 0x0000001a15047219 */ /* 0x084fe400000006ff */
[--C-:B------:R-:W-:Y:S02]  /*1470*/  SHF.R.U64 R32, R41, R26, R5.reuse ;  /* 0x0000001a29207219 */ /* 0x100fe40000001205 */
[----:B------:R-:W-:Y:S02]  /*1480*/  LOP3.LUT R6, RZ, R4, RZ, 0x33, !PT ;  /* 0x00000004ff067212 */ /* 0x000fe400078e33ff */
[----:B------:R-:W-:Y:S01]  /*1490*/  SHF.R.U32.HI R5, RZ, R26, R5 ;  /* 0x0000001aff057219 */ /* 0x000fe20000011605 */
[----:B------:R-:W2:Y:S01]  /*14a0*/  LDC R30, c[0x0][0x610] ;  /* 0x00018400ff1e7b82 */ /* 0x000ea20000000800 */
[----:B------:R-:W-:Y:S01]  /*14b0*/  IMAD.MOV.U32 R4, RZ, RZ, R32 ;  /* 0x000000ffff047224 */ /* 0x000fe200078e0020 */
[----:B------:R-:W-:Y:S06]  /*14c0*/  @!P0 BRA `(.L_x_15) ;  /* 0x0000000000288947 */ /* 0x000fec0003800000 */
[----:B------:R-:W3:Y:S02]  /*14d0*/  LDC R23, c[0x0][0x64c] ;  /* 0x00019300ff177b82 */ /* 0x000ee40000000800 */
[----:B---3--:R-:W-:-:S05]  /*14e0*/  IADD3 R23, P0, R32, R23, RZ ;  /* 0x0000001720177210 */ /* 0x008fca0007f1e0ff */
        /* <DEDUP_REMOVED lines=8> */
.L_x_15:
[----:B-1----:R-:W-:Y:S01]  /*1570*/  SHF.R.U64 R17, R4, R28, R5 ;  /* 0x0000001c04117219 */ /* 0x002fe20000001205 */
[----:B------:R-:W-:Y:S01]  /*1580*/  @P4 IMAD R25, R27, R24, R16 ;  /* 0x000000181b194224 */ /* 0x000fe200078e0210 */
[----:B------:R-:W-:Y:S02]  /*1590*/  SHF.L.U32 R4, R39, R26, RZ ;  /* 0x0000001a27047219 */ /* 0x000fe400000006ff */
[----:B------:R-:W-:Y:S01]  /*15a0*/  LOP3.LUT R5, R41, R6, RZ, 0xc0, !PT ;  /* 0x0000000629057212 */ /* 0x000fe200078ec0ff */
[----:B0-----:R-:W-:Y:S02]  /*15b0*/  VIADD R6, R33, 0xffffffff ;  /* 0xffffffff21067836 */ /* 0x001fe40000000000 */
[----:B------:R-:W-:Y:S02]  /*15c0*/  IMAD.MOV R20, RZ, RZ, -R17 ;  /* 0x000000ffff147224 */ /* 0x000fe400078e0a11 */
[----:B------:R-:W-:Y:S01]  /*15d0*/  IMAD R16, R4, R17, R5 ;  /* 0x0000001104107224 */ /* 0x000fe200078e0205 */
[----:B------:R-:W-:Y:S01]  /*15e0*/  LOP3.LUT R5, R31, R6, RZ, 0xc0, !PT ;  /* 0x000000061f057212 */ /* 0x000fe200078ec0ff */
[----:B----4-:R-:W-:-:S02]  /*15f0*/  IMAD R4, R20, R37, R32 ;  /* 0x0000002514047224 */ /* 0x010fc400078e0220 */
[----:B--2---:R-:W-:Y:S02]  /*1600*/  IMAD R6, R16, R30, R25 ;  /* 0x0000001e10067224 */ /* 0x004fe400078e0219 */
[----:B------:R-:W-:Y:S02]  /*1610*/  IMAD R5, R4, R33, R5 ;  /* 0x0000002104057224 */ /* 0x000fe400078e0205 */
[----:B------:R-:W-:-:S03]  /*1620*/  IMAD.MOV.U32 R20, RZ, RZ, 0x1 ;  /* 0x00000001ff147424 */ /* 0x000fc600078e00ff */
[----:B------:R-:W-:Y:S02]  /*1630*/  SEL R4, R5, R6, !P4 ;  /* 0x0000000605047207 */ /* 0x000fe40006000000 */
[----:B------:R-:W-:Y:S01]  /*1640*/  SEL R6, R6, R5, !P4 ;  /* 0x0000000506067207 */ /* 0x000fe20006000000 */
[----:B------:R-:W-:-:S07]  /*1650*/  IMAD.MOV.U32 R5, RZ, RZ, R36 ;  /* 0x000000ffff057224 */ /* 0x000fce00078e0024 */
.L_x_13:
[----:B------:R-:W-:Y:S05]  /*1660*/  @!P2 BRA `(.L_x_16) ;  /* 0x00000000000ca947 */ /* 0x000fea0003800000 */
[----:B------:R-:W-:Y:S01]  /*1670*/  UCGABAR_WAIT ;  /* 0x0000000000007dc7 */ /* 0x000fe20008000000 */
[----:B------:R-:W-:Y:S01]  /*1680*/  CCTL.IVALL ;  /* 0x00000000ff00798f */ /* 0x000fe20002000000 */
[----:B------:R-:W-:Y:S05]  /*1690*/  BRA `(.L_x_17) ;  /* 0x0000000000047947 */ /* 0x000fea0003800000 */
.L_x_16:
[----:B------:R-:W-:Y:S06]  /*16a0*/  BAR.SYNC.DEFER_BLOCKING 0x0 ;  /* 0x0000000000007b1d */ /* 0x000fec0000010000 */
.L_x_17:
[----:B------:R-:W-:Y:S05]  /*16b0*/  @!P5 BRA `(.L_x_18) ;  /* 0x0000004000f0d947 */ /* 0x000fea0003800000 */
[----:B------:R-:W-:-:S13]  /*16c0*/  ISETP.GT.U32.AND P0, PT, R38, 0x1, PT ;  /* 0x000000012600780c */ /* 0x000fda0003f04070 */
[----:B------:R-:W-:Y:S05]  /*16d0*/  @P0 EXIT ;  /* 0x000000000000094d */ /* 0x000fea0003800000 */
.L_x_19:
[----:B------:R-:W-:-:S08]  /*16e0*/  NOP ;  /* 0x0000000000007918 */ /* 0x000fd00000000000 */
[----:B------:R-:W0:Y:S02]  /*16f0*/  USETMAXREG.TRY_ALLOC.CTAPOOL UP0, 0xe8 ;  /* 0x000000e8000079c8 */ /* 0x000e240008000600 */
[----:B0-----:R-:W-:-:S13]  /*1700*/  PLOP3.LUT P0, PT, PT, PT, UP0, 0x80, 0x0 ;  /* 0x000000000000781c */ /* 0x001fda0003f0f008 */
[----:B------:R-:W-:Y:S05]  /*1710*/  @!P0 BRA `(.L_x_19) ;  /* 0xfffffffc00f08947 */ /* 0x000fea000383ffff */
[----:B------:R-:W-:-:S13]  /*1720*/  LOP3.LUT P0, RZ, R20, 0xff, RZ, 0xc0, !PT ;  /* 0x000000ff14ff7812 */ /* 0x000fda000780c0ff */
[----:B------:R-:W-:Y:S05]  /*1730*/  @!P0 EXIT ;  /* 0x000000000000894d */ /* 0x000fea0003800000 */
[----:B------:R-:W0:Y:S01]  /*1740*/  S2UR UR6, SR_CgaCtaId ;  /* 0x00000000000679c3 */ /* 0x000e220000008800 */
[CC--:B------:R-:W-:Y:S01]  /*1750*/  LEA.HI R11, R19.reuse, R10.reuse, RZ, 0x2 ;  /* 0x0000000a130b7211 */ /* 0x0c0fe200078f10ff */
[----:B------:R-:W-:Y:S01]  /*1760*/  UIADD3 UR7, UR15, -0x1, URZ ;  /* 0xffffffff0f077890 */ /* 0x000fe2000fffe03f */
[----:B------:R-:W-:Y:S01]  /*1770*/  LEA.HI R19, R19, R10, RZ, 0x5 ;  /* 0x0000000a13137211 */ /* 0x000fe200078f28ff */
[----:B------:R-:W-:Y:S01]  /*1780*/  UMOV UR12, 0x400 ;  /* 0x00000400000c7882 */ /* 0x000fe20000000000 */
[--C-:B------:R-:W-:Y:S01]  /*1790*/  SHF.R.S32.HI R16, RZ, 0x2, R11.reuse ;  /* 0x00000002ff107819 */ /* 0x100fe2000001140b */
[----:B------:R-:W-:Y:S01]  /*17a0*/  UISETP.LT.AND UP0, UPT, UR13, 0x1, UPT ;  /* 0x000000010d00788c */ /* 0x000fe2000bf01270 */
[----:B------:R-:W-:Y:S01]  /*17b0*/  SHF.R.S32.HI R17, RZ, 0x1f, R11 ;  /* 0x0000001fff117819 */ /* 0x000fe2000001140b */
[----:B------:R-:W-:Y:S01]  /*17c0*/  USHF.L.U32 UR22, UR13, 0x1, URZ ;  /* 0x000000010d167899 */ /* 0x000fe2000800063f */
[----:B------:R-:W-:Y:S01]  /*17d0*/  SHF.R.S32.HI R19, RZ, 0x5, R19 ;  /* 0x00000005ff137819 */ /* 0x000fe20000011413 */
[----:B------:R-:W-:Y:S01]  /*17e0*/  USEL UR14, UR13, 0x1, UP0 ;  /* 0x000000010d0e7887 */ /* 0x000fe20008000000 */
[----:B------:R-:W-:Y:S01]  /*17f0*/  LEA.HI R17, R17, R16, RZ, 0x3 ;  /* 0x0000001011117211 */ /* 0x000fe200078f18ff */
[----:B------:R-:W-:Y:S01]  /*1800*/  UISETP.NE.AND UP0, UPT, UR7, URZ, UPT ;  /* 0x0000003f0700728c */ /* 0x000fe2000bf05270 */
[----:B------:R-:W-:Y:S01]  /*1810*/  LOP3.LUT R11, R11, 0xfffffffc, RZ, 0xc0, !PT ;  /* 0xfffffffc0b0b7812 */ /* 0x000fe200078ec0ff */
[----:B------:R-:W-:Y:S01]  /*1820*/  UIADD3 UR14, -UR14, UR13, URZ ;  /* 0x0000000d0e0e7290 */ /* 0x000fe2000fffe13f */
[----:B------:R-:W-:Y:S01]  /*1830*/  LOP3.LUT R17, R17, 0xfffffff8, RZ, 0xc0, !PT ;  /* 0xfffffff811117812 */ /* 0x000fe200078ec0ff */
[----:B------:R-:W-:Y:S01]  /*1840*/  USEL UR9, URZ, 0x1, UP0 ;  /* 0x000000013f097887 */ /* 0x000fe20008000000 */
[----:B------:R-:W-:Y:S01]  /*1850*/  LOP3.LUT R86, R7, 0x1, RZ, 0xfc, !PT ;  /* 0x0000000107567812 */ /* 0x000fe200078efcff */
[----:B------:R-:W-:-:S02]  /*1860*/  IMAD.IADD R20, R10, 0x1, -R11 ;  /* 0x000000010a147824 */ /* 0x000fc400078e0a0b */
[----:B------:R-:W-:Y:S02]  /*1870*/  IMAD.IADD R16, R16, 0x1, -R17 ;  /* 0x0000000110107824 */ /* 0x000fe400078e0a11 */
[----:B------:R-:W-:Y:S01]  /*1880*/  IMAD.U32 R87, RZ, RZ, UR9 ;  /* 0x00000009ff577e24 */ /* 0x000fe2000f8e00ff */
[----:B0-----:R-:W-:Y:S02]  /*1890*/  ULEA UR12, UR6, UR12, 0x18 ;  /* 0x0000000c060c7291 */ /* 0x001fe4000f8ec03f */
[--C-:B------:R-:W-:Y:S01]  /*18a0*/  SHF.R.S32.HI R17, RZ, 0x1f, R16.reuse ;  /* 0x0000001fff117819 */ /* 0x100fe20000011410 */
[----:B------:R-:W-:Y:S01]  /*18b0*/  USHF.L.U32 UR6, UR7, 0x3, URZ ;  /* 0x0000000307067899 */ /* 0x000fe2000800063f */
[C-C-:B------:R-:W-:Y:S01]  /*18c0*/  IMAD R21, R19.reuse, -0x10, -R16.reuse ;  /* 0xfffffff013157824 */ /* 0x140fe200078e0a10 */
[----:B------:R-:W-:Y:S02]  /*18d0*/  UIADD3 UR7, UR12, 0x1c300, URZ ;  /* 0x0001c3000c077890 */ /* 0x000fe4000fffe03f */
[----:B------:R-:W-:Y:S01]  /*18e0*/  ULOP3.LUT UR6, UR6, 0x8, URZ, 0xc0, !UPT ;  /* 0x0000000806067892 */ /* 0x000fe2000f8ec03f */
[----:B------:R-:W-:Y:S01]  /*18f0*/  IMAD.WIDE R10, R19, 0x10, R16 ;  /* 0x00000010130a7825 */ /* 0x000fe200078e0210 */
[----:B------:R-:W-:-:S02]  /*1900*/  UIADD3 UR8, UR12, 0x300, URZ ;  /* 0x000003000c087890 */ /* 0x000fc4000fffe03f */
[----:B------:R-:W-:Y:S02]  /*1910*/  USHF.R.U32.HI UR7, URZ, 0x4, UR7 ;  /* 0x000000043f077899 */ /* 0x000fe40008011607 */
[----:B------:R-:W-:Y:S02]  /*1920*/  USHF.R.U32.HI UR8, URZ, 0x4, UR8 ;  /* 0x000000043f087899 */ /* 0x000fe40008011608 */
[----:B------:R-:W-:Y:S02]  /*1930*/  ULOP3.LUT UR24, UR6, 0x8, URZ, 0x3c, !UPT ;  /* 0x0000000806187892 */ /* 0x000fe4000f8e3c3f */
[----:B------:R-:W-:Y:S02]  /*1940*/  ULOP3.LUT UR16, UR6, 0x18, URZ, 0x3c, !UPT ;  /* 0x0000001806107892 */ /* 0x000fe4000f8e3c3f */
[----:B------:R-:W-:Y:S01]  /*1950*/  UIADD3 UR23, UR12, 0x1d0, URZ ;  /* 0x000001d00c177890 */ /* 0x000fe2000fffe03f */
[----:B------:R-:W-:Y:S01]  /*1960*/  ULDC UR6, c[0x0][0x284] ;  /* 0x0000a10000067ab9 */ /* 0x000fe20000000800 */
[----:B------:R-:W-:Y:S01]  /*1970*/  ULOP3.LUT UR7, UR7, 0x3fff, URZ, 0xc0, !UPT ;  /* 0x00003fff07077892 */ /* 0x000fe2000f8ec03f */
[----:B------:R-:W-:Y:S01]  /*1980*/  VIADD R21, R21, UR6 ;  /* 0x0000000615157c36 */ /* 0x000fe20008000000 */
[----:B------:R-:W-:-:S02]  /*1990*/  ULOP3.LUT UR8, UR8, 0x3fff, URZ, 0xc0, !UPT ;  /* 0x00003fff08087892 */ /* 0x000fc4000f8ec03f */
[----:B------:R-:W-:Y:S02]  /*19a0*/  ULEA UR15, UR15, UR23, 0x3 ;  /* 0x000000170f0f7291 */ /* 0x000fe4000f8e183f */
[----:B------:R-:W-:Y:S02]  /*19b0*/  ULOP3.LUT UR17, UR7, 0x10000, URZ, 0xfc, !UPT ;  /* 0x0001000007117892 */ /* 0x000fe4000f8efc3f */
[----:B------:R-:W-:-:S12]  /*19c0*/  ULOP3.LUT UR18, UR8, 0x10000, URZ, 0xfc, !UPT ;  /* 0x0001000008127892 */ /* 0x000fd8000f8efc3f */
.L_x_110:
[----:B------:R-:W-:Y:S01]  /*19d0*/  SHF.L.U32 R16, R87, 0x1f, RZ ;  /* 0x0000001f57107819 */ /* 0x000fe200000006ff */
[----:B------:R-:W0:Y:S01]  /*19e0*/  LDC R17, c[0x0][0x28c] ;  /* 0x0000a300ff117b82 */ /* 0x000e220000000800 */
[----:B------:R-:W-:Y:S01]  /*19f0*/  UMOV UR6, URZ ;  /* 0x0000003f00067c82 */ /* 0x000fe20008000000 */
[----:B------:R-:W-:Y:S01]  /*1a00*/  UMOV UR19, UR5 ;  /* 0x0000000500137c82 */ /* 0x000fe20008000000 */
[----:B-1----:R-:W1:Y:S01]  /*1a10*/  SYNCS.PHASECHK.TRANS64.TRYWAIT P0, [UR15+-0x8], R16 ;  /* 0xfffff810ff0075a7 */ /* 0x002e62000800014f */
[----:B0-----:R-:W-:Y:S01]  /*1a20*/  ISETP.GE.AND P1, PT, R17, 0x1, PT ;  /* 0x000000011100780c */ /* 0x001fe20003f26270 */
[----:B-1234-:R-:W-:-:S12]  /*1a30*/  @!P0 BRA `(.L_x_20) ;  /* 0x0000005c00688947 */ /* 0x01efd80003800000 */
.L_x_156:
[----:B------:R-:W-:Y:S01]  /*1a40*/  UMOV UR7, URZ ;  /* 0x0000003f00077c82 */ /* 0x000fe20008000000 */
[----:B------:R-:W-:Y:S01]  /*1a50*/  UMOV UR8, URZ ;  /* 0x0000003f00087c82 */ /* 0x000fe20008000000 */
[----:B------:R-:W-:Y:S02]  /*1a60*/  CS2R R22, SRZ ;  /* 0x0000000000167805 */ /* 0x000fe4000001ff00 */
[----:B------:R-:W-:Y:S02]  /*1a70*/  CS2R R56, SRZ ;  /* 0x0000000000387805 */ /* 0x000fe4000001ff00 */
[----:B------:R-:W-:Y:S02]  /*1a80*/  CS2R R58, SRZ ;  /* 0x00000000003a7805 */ /* 0x000fe4000001ff00 */
[----:B------:R-:W-:Y:S02]  /*1a90*/  CS2R R60, SRZ ;  /* 0x00000000003c7805 */ /* 0x000fe4000001ff00 */
[----:B------:R-:W-:-:S02]  /*1aa0*/  CS2R R62, SRZ ;  /* 0x00000000003e7805 */ /* 0x000fc4000001ff00 */
[----:B------:R-:W-:Y:S02]  /*1ab0*/  CS2R R64, SRZ ;  /* 0x0000000000407805 */ /* 0x000fe4000001ff00 */
        /* <DEDUP_REMOVED lines=9> */
[----:B------:R-:W-:Y:S01]  /*1b50*/  CS2R R84, SRZ ;  /* 0x0000000000547805 */ /* 0x000fe2000001ff00 */
[----:B------:R-:W-:Y:S01]  /*1b60*/  IMAD.U32 R88, RZ, RZ, UR4 ;  /* 0x00000004ff587e24 */ /* 0x000fe2000f8e00ff */
        /* <DEDUP_REMOVED lines=15> */
[----:B------:R-:W-:Y:S01]  /*1c60*/  CS2R R54, SRZ ;  /* 0x0000000000367805 */ /* 0x000fe2000001ff00 */
[----:B------:R-:W-:Y:S06]  /*1c70*/  @!P1 BRA `(.L_x_21) ;  /* 0x0000000400589947 */ /* 0x000fec0003800000 */
[----:B------:R-:W-:-:S13]  /*1c80*/  ISETP.NE.AND P1, PT, R86, 0x3, PT ;  /* 0x000000035600780c */ /* 0x000fda0003f25270 */
[----:B------:R-:W-:Y:S05]  /*1c90*/  @!P1 BRA `(.L_x_22) ;  /* 0x0000000000049947 */ /* 0x000fea0003800000 */
[----:B------:R-:W-:Y:S01]  /*1ca0*/  BPT.TRAP 0x1 ;  /* 0x000000040000795c */ /* 0x000fe20000300000 */
.L_x_22:
[----:B------:R-:W-:Y:S01]  /*1cb0*/  ULEA UR6, UR5, UR12, 0x3 ;  /* 0x0000000c05067291 */ /* 0x000fe2000f8e183f */
[----:B0-----:R-:W-:-:S05]  /*1cc0*/  IMAD.U32 R16, RZ, RZ, UR4 ;  /* 0x00000004ff107e24 */ /* 0x001fca000f8e00ff */
[----:B------:R-:W-:-:S04]  /*1cd0*/  SHF.L.U32 R16, R16, 0x1f, RZ ;  /* 0x0000001f10107819 */ /* 0x000fc800000006ff */
[----:B------:R0:W1:Y:S01]  /*1ce0*/  SYNCS.PHASECHK.TRANS64.TRYWAIT P0, [UR6], R16 ;  /* 0x00000010ff0075a7 */ /* 0x0000620008000146 */
[----:B------:R-:W-:Y:S05]  /*1cf0*/  @!P1 BRA `(.L_x_23) ;  /* 0x0000000000049947 */ /* 0x000fea0003800000 */
[----:B------:R-:W-:Y:S01]  /*1d00*/  BPT.TRAP 0x1 ;  /* 0x000000040000795c */ /* 0x000fe20000300000 */
.L_x_23:
[----:B-1----:R-:W-:Y:S05]  /*1d10*/  @P0 BRA `(.L_x_24) ;  /* 0x0000000000080947 */ /* 0x002fea0003800000 */
[----:B------:R-:W1:Y:S02]  /*1d20*/  SYNCS.PHASECHK.TRANS64.TRYWAIT P0, [UR6], R16 ;  /* 0x00000010ff0075a7 */ /* 0x000e640008000146 */
[----:B-1----:R-:W-:Y:S05]  /*1d30*/  @!P0 BRA `(.L_x_25) ;  /* 0x0000005800c08947 */ /* 0x002fea0003800000 */
.L_x_24:
[----:B------:R-:W-:Y:S01]  /*1d40*/  ULEA UR8, UR5, UR18, 0x8 ;  /* 0x0000001205087291 */ /* 0x000fe2000f8e403f */
[----:B------:R-:W-:Y:S01]  /*1d50*/  WARPGROUP.ARRIVE ;  /* 0x00000000000079c5 */ /* 0x000fe20000000000 */
[----:B------:R-:W-:Y:S01]  /*1d60*/  ULEA UR10, UR5, UR17, 0x8 ;  /* 0x00000011050a7291 */ /* 0x000fe2000f8e403f */
[----:B------:R-:W-:Y:S01]  /*1d70*/  CS2R R22, SRZ ;  /* 0x0000000000167805 */ /* 0x000fe2000001ff00 */
[----:B------:R-:W-:Y:S01]  /*1d80*/  UMOV UR9, 0x80000020 ;  /* 0x8000002000097882 */ /* 0x000fe20000000000 */
[----:B------:R-:W-:Y:S01]  /*1d90*/  UMOV UR11, 0x80000020 ;  /* 0x80000020000b7882 */ /* 0x000fe20000000000 */
[----:B------:R-:W-:Y:S01]  /*1da0*/  ULDC UR7, c[0x0][0x50c] ;  /* 0x0001430000077ab9 */ /* 0x000fe20000000800 */
[----:B------:R-:W-:Y:S01]  /*1db0*/  UMOV UR6, 0x2 ;  /* 0x0000000200067882 */ /* 0x000fe20000000000 */
[----:B------:R-:W-:Y:S01]  /*1dc0*/  UISETP.NE.AND UP0, UPT, UR7, 0x2, UPT ;  /* 0x000000020700788c */ /* 0x000fe2000bf05270 */
[----:B------:R-:W-:Y:S02]  /*1dd0*/  CS2R R56, SRZ ;  /* 0x0000000000387805 */ /* 0x000fe4000001ff00 */
[----:B------:R-:W-:Y:S01]  /*1de0*/  CS2R R58, SRZ ;  /* 0x00000000003a7805 */ /* 0x000fe2000001ff00 */
[----:B------:R-:W-:Y:S01]  /*1df0*/  QGMMA.64x64x32.F32.E5M2.E5M2 R24, gdesc[UR8], RZ, !UPT ;  /* 0x00e00000081879f3 */ /* 0x000fe2000c7038ff */
[----:B------:R-:W-:Y:S01]  /*1e00*/  USEL UR7, URZ, 0x1, UP0 ;  /* 0x000000013f077887 */ /* 0x000fe20008000000 */
[----:B------:R-:W-:Y:S01]  /*1e10*/  CS2R R60, SRZ ;  /* 0x00000000003c7805 */ /* 0x000fe2000001ff00 */
[----:B------:R-:W-:Y:S01]  /*1e20*/  UIADD3 UR8, UR8, 0x2, URZ ;  /* 0x0000000208087890 */ /* 0x000fe2000fffe03f */
[----:B------:R-:W-:Y:S01]  /*1e30*/  CS2R R62, SRZ ;  /* 0x00000000003e7805 */ /* 0x000fe2000001ff00 */
[----:B------:R-:W-:Y:S01]  /*1e40*/  UIADD3 UR10, UR10, 0x2, URZ ;  /* 0x000000020a0a7890 */ /* 0x000fe2000fffe03f */
[----:B------:R-:W-:-:S02]  /*1e50*/  CS2R R64, SRZ ;  /* 0x0000000000407805 */ /* 0x000fc4000001ff00 */
[----:B------:R-:W-:Y:S01]  /*1e60*/  ISETP.NE.AND P0, PT, RZ, UR7, PT ;  /* 0x00000007ff007c0c */ /* 0x000fe2000bf05270 */
[----:B------:R-:W-:Y:S01]  /*1e70*/  UMOV UR9, 0x80000020 ;  /* 0x8000002000097882 */ /* 0x000fe20000000000 */
[----:B------:R-:W-:Y:S01]  /*1e80*/  UMOV UR11, 0x80000020 ;  /* 0x80000020000b7882 */ /* 0x000fe20000000000 */
        /* <DEDUP_REMOVED lines=10> */
[----:B------:R-:W-:Y:S01]  /*1f30*/  QGMMA.64x64x32.F32.E5M2.E5M2 R24, gdesc[UR8], R24, gsb0 ;  /* 0x00e00000081879f3 */ /* 0x000fe20008003818 */
[----:B------:R-:W-:Y:S05]  /*1f40*/  @!P0 BRA `(.L_x_26) ;  /* 0x0000000000888947 */ /* 0x000fea0003800000 */
[----:B------:R-:W-:Y:S02]  /*1f50*/  WARPGROUP.DEPBAR.LE gsb0, 0x0 ;  /* 0x00008000000079c5 */ /* 0x000fe40000010000 */
[----:B------:R-:W-:-:S01]  /*1f60*/  FADD R85, RZ, R24 ;  /* 0x00000018ff557221 */ /* 0x000fc20000000000 */
[----:B------:R-:W-:Y:S01]  /*1f70*/  FADD R84, RZ, R25 ;  /* 0x00000019ff547221 */ /* 0x000fe20000000000 */
        /* <DEDUP_REMOVED lines=30> */
[----:B------:R-:W-:-:S06]  /*2160*/  UMOV UR6, URZ ;  /* 0x0000003f00067c82 */ /* 0x000fcc0008000000 */
.L_x_26:
[----:B------:R-:W-:-:S04]  /*2170*/  UIADD3 UR19, UR5, 0x1, URZ ;  /* 0x0000000105137890 */ /* 0x000fc8000fffe03f */
[----:B------:R-:W-:-:S04]  /*2180*/  UISETP.NE.AND UP0, UPT, UR19, 0x1c, UPT ;  /* 0x0000001c1300788c */ /* 0x000fc8000bf05270 */
[----:B------:R-:W-:Y:S02]  /*2190*/  USEL UR8, URZ, 0x1, UP0 ;  /* 0x000000013f087887 */ /* 0x000fe40008000000 */
[----:B------:R-:W-:Y:S02]  /*21a0*/  USEL UR19, UR19, URZ, UP0 ;  /* 0x0000003f13137287 */ /* 0x000fe40008000000 */
[----:B------:R-:W-:-:S06]  /*21b0*/  ULOP3.LUT UR8, UR4, UR8, URZ, 0x3c, !UPT ;  /* 0x0000000804087292 */ /* 0x000fcc000f8e3c3f */
[----:B------:R-:W-:Y:S01]  /*21c0*/  IMAD.U32 R88, RZ, RZ, UR8 ;  /* 0x00000008ff587e24 */ /* 0x000fe2000f8e00ff */
[----:B------:R-:W-:-:S06]  /*21d0*/  UMOV UR8, 0x1 ;  /* 0x0000000100087882 */ /* 0x000fcc0000000000 */
.L_x_21:
[----:B------:R-:W-:-:S06]  /*21e0*/  UISETP.GE.AND UP0, UPT, UR14, 0x1, UPT ;  /* 0x000000010e00788c */ /* 0x000fcc000bf06270 */
[----:B------:R-:W-:-:S13]  /*21f0*/  PLOP3.LUT P0, PT, PT, PT, UP0, 0x80, 0x0 ;  /* 0x000000000000781c */ /* 0x000fda0003f0f008 */
[----:B------:R-:W-:Y:S05]  /*2200*/  @!P0 BRA `(.L_x_27) ;  /* 0x0000000400688947 */ /* 0x000fea0003800000 */
[----:B01----:R-:W-:Y:S01]  /*2210*/  IMAD.U32 R16, RZ, RZ, UR14 ;  /* 0x0000000eff107e24 */ /* 0x003fe2000f8e00ff */
[----:B------:R-:W-:Y:S01]  /*2220*/  ULDC UR25, c[0x0][0x50c] ;  /* 0x0001430000197ab9 */ /* 0x000fe20000000800 */
[----:B------:R-:W-:-:S07]  /*2230*/  IMAD.U32 R17, RZ, RZ, UR5 ;  /* 0x00000005ff117e24 */ /* 0x000fce000f8e00ff */
.L_x_35:
[----:B------:R-:W-:-:S13]  /*2240*/  ISETP.NE.AND P1, PT, R86, 0x3, PT ;  /* 0x000000035600780c */ /* 0x000fda0003f25270 */
[----:B------:R-:W-:Y:S05]  /*2250*/  @!P1 BRA `(.L_x_28) ;  /* 0x0000000000049947 */ /* 0x000fea0003800000 */
[----:B------:R-:W-:Y:S01]  /*2260*/  BPT.TRAP 0x1 ;  /* 0x000000040000795c */ /* 0x000fe20000300000 */
.L_x_28:
[----:B------:R-:W-:Y:S01]  /*2270*/  ULEA UR9, UR19, UR12, 0x3 ;  /* 0x0000000c13097291 */ /* 0x000fe2000f8e183f */
[----:B------:R-:W-:-:S08]  /*2280*/  SHF.L.U32 R18, R88, 0x1f, RZ ;  /* 0x0000001f58127819 */ /* 0x000fd000000006ff */
[----:B------:R0:W1:Y:S01]  /*2290*/  SYNCS.PHASECHK.TRANS64.TRYWAIT P0, [UR9], R18 ;  /* 0x00000012ff0075a7 */ /* 0x0000620008000149 */
[----:B------:R-:W-:Y:S05]  /*22a0*/  @!P1 BRA `(.L_x_29) ;  /* 0x0000000000049947 */ /* 0x000fea0003800000 */
[----:B------:R-:W-:Y:S01]  /*22b0*/  BPT.TRAP 0x1 ;  /* 0x000000040000795c */ /* 0x000fe20000300000 */
.L_x_29:
[----:B-1----:R-:W-:Y:S05]  /*22c0*/  @P0 BRA `(.L_x_30) ;  /* 0x0000000000080947 */ /* 0x002fea0003800000 */
[----:B------:R-:W1:Y:S02]  /*22d0*/  SYNCS.PHASECHK.TRANS64.TRYWAIT P0, [UR9], R18 ;  /* 0x00000012ff0075a7 */ /* 0x000e640008000149 */
[----:B-1----:R-:W-:Y:S05]  /*22e0*/  @!P0 BRA `(.L_x_31) ;  /* 0x00000054006c8947 */ /* 0x002fea0003800000 */
.L_x_30:
[----:B------:R-:W-:Y:S01]  /*22f0*/  UISETP.NE.AND UP0, UPT, UR7, URZ, UPT ;  /* 0x0000003f0700728c */ /* 0x000fe2000bf05270 */
[----:B------:R-:W-:Y:S01]  /*2300*/  WARPGROUP.ARRIVE ;  /* 0x00000000000079c5 */ /* 0x000fe20000000000 */
[----:B------:R-:W-:Y:S02]  /*2310*/  ULEA UR10, UR19, UR17, 0x8 ;  /* 0x00000011130a7291 */ /* 0x000fe4000f8e403f */
[----:B------:R-:W-:Y:S01]  /*2320*/  USEL UR8, UR8, URZ, !UP0 ;  /* 0x0000003f08087287 */ /* 0x000fe2000c000000 */
[----:B------:R-:W-:Y:S01]  /*2330*/  UMOV UR9, 0x80000020 ;  /* 0x8000002000097882 */ /* 0x000fe20000000000 */
[----:B------:R-:W-:Y:S02]  /*2340*/  UMOV UR11, 0x80000020 ;  /* 0x80000020000b7882 */ /* 0x000fe40000000000 */
[----:B------:R-:W-:Y:S02]  /*2350*/  UISETP.NE.U32.AND UP0, UPT, UR8, URZ, UPT ;  /* 0x0000003f0800728c */ /* 0x000fe4000bf05070 */
[----:B------:R-:W-:-:S02]  /*2360*/  ULEA UR8, UR19, UR18, 0x8 ;  /* 0x0000001213087291 */ /* 0x000fc4000f8e403f */
[----:B------:R-:W-:-:S07]  /*2370*/  UIADD3 UR6, UR6, 0x2, URZ ;  /* 0x0000000206067890 */ /* 0x000fce000fffe03f */
[----:B------:R-:W-:Y:S01]  /*2380*/  QGMMA.64x64x32.F32.E5M2.E5M2 R24, gdesc[UR8], R24, UP0 ;  /* 0x00e00000081879f3 */ /* 0x000fe2000bf03818 */
[----:B------:R-:W-:Y:S02]  /*2390*/  UIADD3 UR8, UR8, 0x2, URZ ;  /* 0x0000000208087890 */ /* 0x000fe4000fffe03f */
[----:B------:R-:W-:Y:S01]  /*23a0*/  UIADD3 UR10, UR10, 0x2, URZ ;  /* 0x000000020a0a7890 */ /* 0x000fe2000fffe03f */
[----:B------:R-:W-:Y:S01]  /*23b0*/  UMOV UR9, 0x80000020 ;  /* 0x8000002000097882 */ /* 0x000fe20000000000 */
[----:B------:R-:W-:Y:S01]  /*23c0*/  UMOV UR11, 0x80000020 ;  /* 0x80000020000b7882 */ /* 0x000fe20000000000 */
[----:B------:R-:W-:-:S04]  /*23d0*/  UISETP.NE.AND UP0, UPT, UR6, UR25, UPT ;  /* 0x000000190600728c */ /* 0x000fc8000bf05270 */
[----:B------:R-:W-:-:S06]  /*23e0*/  USEL UR7, URZ, 0x1, UP0 ;  /* 0x000000013f077887 */ /* 0x000fcc0008000000 */
[----:B------:R-:W-:Y:S01]  /*23f0*/  ISETP.NE.AND P0, PT, RZ, UR7, PT ;  /* 0x00000007ff007c0c */ /* 0x000fe2000bf05270 */
[----:B------:R-:W-:Y:S03]  /*2400*/  QGMMA.64x64x32.F32.E5M2.E5M2 R24, gdesc[UR8], R24, gsb0 ;  /* 0x00e00000081879f3 */ /* 0x000fe60008003818 */
[----:B------:R-:W-:-:S09]  /*2410*/  WARPGROUP.DEPBAR.LE gsb0, 0x1 ;  /* 0x00008000000079c5 */ /* 0x000fd20000010100 */
[----:B------:R-:W-:Y:S05]  /*2420*/  @!P0 BRA `(.L_x_32) ;  /* 0x0000000000888947 */ /* 0x000fea0003800000 */
[----:B------:R-:W-:Y:S02]  /*2430*/  WARPGROUP.DEPBAR.LE gsb0, 0x0 ;  /* 0x00008000000079c5 */ /* 0x000fe40000010000 */
[----:B------:R-:W-:-:S01]  /*2440*/  FADD R85, R24, R85 ;  /* 0x0000005518557221 */ /* 0x000fc20000000000 */
[----:B------:R-:W-:Y:S01]  /*2450*/  FADD R84, R25, R84 ;  /* 0x0000005419547221 */ /* 0x000fe20000000000 */
        /* <DEDUP_REMOVED lines=30> */
[----:B------:R-:W-:-:S06]  /*2640*/  UMOV UR6, URZ ;  /* 0x0000003f00067c82 */ /* 0x000fcc0008000000 */
.L_x_32:
[----:B------:R-:W-:Y:S05]  /*2650*/  @!P1 BRA `(.L_x_33) ;  /* 0x0000000000049947 */ /* 0x000fea0003800000 */
[----:B------:R-:W-:Y:S01]  /*2660*/  BPT.TRAP 0x1 ;  /* 0x000000040000795c */ /* 0x000fe20000300000 */
.L_x_33:
[----:B------:R-:W-:-:S13]  /*2670*/  ISETP.NE.AND P0, PT, R13, RZ, PT ;  /* 0x000000ff0d00720c */ /* 0x000fda0003f05270 */
[----:B01----:R-:W-:-:S05]  /*2680*/  @P0 LEA R18, R17, UR12, 0x3 ;  /* 0x0000000c11120c11 */ /* 0x003fca000f8e18ff */
[----:B------:R-:W-:-:S05]  /*2690*/  @P0 VIADD R19, R18, 0xe0 ;  /* 0x000000e012130836 */ /* 0x000fca0000000000 */
[----:B------:R-:W-:-:S04]  /*26a0*/  @P0 PRMT R19, R12, 0x654, R19 ;  /* 0x000006540c130816 */ /* 0x000fc80000000013 */
[----:B------:R0:W-:Y:S01]  /*26b0*/  @P0 SYNCS.ARRIVE.TRANS64.RED.A1T0 RZ, [R19+URZ], RZ ;  /* 0x000000ff13ff09a7 */ /* 0x0001e2000810043f */
[----:B------:R-:W-:-:S13]  /*26c0*/  ISETP.GT.U32.AND P0, PT, R7, 0x1, PT ;  /* 0x000000010700780c */ /* 0x000fda0003f04070 */
[----:B0-----:R-:W-:Y:S05]  /*26d0*/  @P0 BRA `(.L_x_34) ;  /* 0x0000000000040947 */ /* 0x001fea0003800000 */
[----:B------:R-:W-:Y:S01]  /*26e0*/  BPT.TRAP 0x1 ;  /* 0x000000040000795c */ /* 0x000fe20000300000 */
.L_x_34:
[----:B------:R-:W-:Y:S01]  /*26f0*/  UIADD3 UR19, UR19, 0x1, URZ ;  /* 0x0000000113137890 */ /* 0x000fe2000fffe03f */
[C---:B------:R-:W-:Y:S01]  /*2700*/  ISETP.GT.AND P1, PT, R16.reuse, 0x1, PT ;  /* 0x000000011000780c */ /* 0x040fe20003f24270 */
[----:B------:R-:W-:Y:S02]  /*2710*/  VIADD R17, R17, 0x1 ;  /* 0x0000000111117836 */ /* 0x000fe40000000000 */
[----:B------:R-:W-:Y:S01]  /*2720*/  UISETP.NE.AND UP0, UPT, UR19, 0x1c, UPT ;  /* 0x0000001c1300788c */ /* 0x000fe2000bf05270 */
[----:B------:R-:W-:Y:S02]  /*2730*/  VIADD R16, R16, 0xffffffff ;  /* 0xffffffff10107836 */ /* 0x000fe40000000000 */
[C---:B------:R-:W-:Y:S01]  /*2740*/  ISETP.NE.AND P0, PT, R17.reuse, 0x1c, PT ;  /* 0x0000001c1100780c */ /* 0x040fe20003f05270 */
[----:B------:R-:W-:Y:S02]  /*2750*/  USEL UR8, URZ, 0x1, UP0 ;  /* 0x000000013f087887 */ /* 0x000fe40008000000 */
[----:B------:R-:W-:Y:S01]  /*2760*/  USEL UR19, UR19, URZ, UP0 ;  /* 0x0000003f13137287 */ /* 0x000fe20008000000 */
[----:B------:R-:W-:-:S03]  /*2770*/  SEL R17, R17, RZ, P0 ;  /* 0x000000ff11117207 */ /* 0x000fc60000000000 */
[----:B------:R-:W-:Y:S01]  /*2780*/  LOP3.LUT R88, R88, UR8, RZ, 0x3c, !PT ;  /* 0x0000000858587c12 */ /* 0x000fe2000f8e3cff */
[----:B------:R-:W-:Y:S01]  /*2790*/  UMOV UR8, 0x1 ;  /* 0x0000000100087882 */ /* 0x000fe20000000000 */
[----:B------:R-:W-:Y:S06]  /*27a0*/  @P1 BRA `(.L_x_35) ;  /* 0xfffffff800a41947 */ /* 0x000fec000383ffff */
.L_x_27:
[----:B------:R-:W-:Y:S01]  /*27b0*/  UISETP.NE.AND UP0, UPT, UR6, URZ, UPT ;  /* 0x0000003f0600728c */ /* 0x000fe2000bf05270 */
[----:B01----:R-:W0:Y:S01]  /*27c0*/  LDC R16, c[0x0][0x28c] ;  /* 0x0000a300ff107b82 */ /* 0x003e220000000800 */
[----:B------:R-:W-:Y:S02]  /*27d0*/  IMAD.U32 R17, RZ, RZ, UR24 ;  /* 0x00000018ff117e24 */ /* 0x000fe4000f8e00ff */
[----:B------:R-:W-:-:S06]  /*27e0*/  USEL UR6, URZ, 0x1, !UP0 ;  /* 0x000000013f067887 */ /* 0x000fcc000c000000 */
[----:B------:R-:W-:-:S13]  /*27f0*/  ISETP.NE.AND P0, PT, RZ, UR6, PT ;  /* 0x00000006ff007c0c */ /* 0x000fda000bf05270 */
[----:B------:R-:W-:Y:S05]  /*2800*/  @!P0 BRA `(.L_x_36) ;  /* 0x0000000000848947 */ /* 0x000fea0003800000 */
[----:B------:R-:W-:Y:S02]  /*2810*/  WARPGROUP.DEPBAR.LE gsb0, 0x0 ;  /* 0x00008000000079c5 */ /* 0x000fe40000010000 */
[----:B------:R-:W-:Y:S01]  /*2820*/  FADD R85, R24, R85 ;  /* 0x0000005518557221 */ /* 0x000fe20000000000 */
        /* <DEDUP_REMOVED lines=30> */
[----:B------:R-:W-:-:S07]  /*2a10*/  FADD R22, R22, R55 ;  /* 0x0000003716167221 */ /* 0x000fce0000000000 */
.L_x_36:
[----:B0-----:R-:W-:Y:S01]  /*2a20*/  ISETP.GE.AND P0, PT, R16, 0x1, PT ;  /* 0x000000011000780c */ /* 0x001fe20003f06270 */
[----:B------:R0:W-:Y:S01]  /*2a30*/  SYNCS.ARRIVE.TRANS64.A1T0 RZ, [R17+UR23], RZ ;  /* 0x000000ff11ff79a7 */ /* 0x0001e20008100017 */
[----:B------:R-:W-:-:S11]  /*2a40*/  WARPGROUP.DEPBAR.LE gsb0, 0x0 ;  /* 0x00008000000079c5 */ /* 0x000fd60000010000 */
[----:B------:R-:W-:Y:S05]  /*2a50*/  @!P0 BRA `(.L_x_37) ;  /* 0x0000000000488947 */ /* 0x000fea0003800000 */
[----:B------:R-:W-:-:S13]  /*2a60*/  ISETP.NE.AND P0, PT, R86, 0x3, PT ;  /* 0x000000035600780c */ /* 0x000fda0003f05270 */
[----:B------:R-:W-:Y:S05]  /*2a70*/  @!P0 BRA `(.L_x_38) ;  /* 0x0000000000048947 */ /* 0x000fea0003800000 */
[----:B------:R-:W-:Y:S01]  /*2a80*/  BPT.TRAP 0x1 ;  /* 0x000000040000795c */ /* 0x000fe20000300000 */
.L_x_38:
[----:B------:R-:W-:-:S13]  /*2a90*/  ISETP.NE.AND P0, PT, R13, RZ, PT ;  /* 0x000000ff0d00720c */ /* 0x000fda0003f05270 */
[----:B------:R-:W-:-:S05]  /*2aa0*/  VOTEU.ANY UP0, P0 ;  /* 0x00000000003f7886 */ /* 0x000fca0000000100 */
[----:B------:R-:W-:-:S06]  /*2ab0*/  @UP0 UIADD3 UR6, UR14, UR5, URZ ;  /* 0x000000050e060290 */ /* 0x000fcc000fffe03f */
[----:B------:R-:W-:Y:S02]  /*2ac0*/  IMAD.U32 R16, RZ, RZ, UR6 ;  /* 0x00000006ff107e24 */ /* 0x000fe4000f8e00ff */
[----:B------:R-:W-:-:S03]  /*2ad0*/  IMAD.U32 R19, RZ, RZ, UR6 ;  /* 0x00000006ff137e24 */ /* 0x000fc6000f8e00ff */
[----:B------:R-:W-:-:S05]  /*2ae0*/  @P0 SHF.R.U32.HI R16, RZ, 0x2, R16 ;  /* 0x00000002ff100819 */ /* 0x000fca0000011610 */
[----:B0-----:R-:W-:-:S04]  /*2af0*/  @P0 IMAD.WIDE.U32 R16, R16, 0x24924925, RZ ;  /* 0x2492492510100825 */ /* 0x001fc800078e00ff */
[----:B------:R-:W-:-:S05]  /*2b00*/  @P0 IMAD R16, R17, -0x1c, R19 ;  /* 0xffffffe411100824 */ /* 0x000fca00078e0213 */
[----:B------:R-:W-:-:S05]  /*2b10*/  @P0 LEA R16, R16, UR12, 0x3 ;  /* 0x0000000c10100c11 */ /* 0x000fca000f8e18ff */
[----:B------:R-:W-:-:S05]  /*2b20*/  @P0 VIADD R17, R16, 0xe0 ;  /* 0x000000e010110836 */ /* 0x000fca0000000000 */
[----:B------:R-:W-:-:S04]  /*2b30*/  @P0 PRMT R17, R12, 0x654, R17 ;  /* 0x000006540c110816 */ /* 0x000fc80000000011 */
[----:B------:R1:W-:Y:S01]  /*2b40*/  @P0 SYNCS.ARRIVE.TRANS64.RED.A1T0 RZ, [R17+URZ], RZ ;  /* 0x000000ff11ff09a7 */ /* 0x0003e2000810043f */
[----:B------:R-:W-:-:S13]  /*2b50*/  ISETP.GT.U32.AND P0, PT, R7, 0x1, PT ;  /* 0x000000010700780c */ /* 0x000fda0003f04070 */
[----:B-1----:R-:W-:Y:S05]  /*2b60*/  @P0 BRA `(.L_x_37) ;  /* 0x0000000000040947 */ /* 0x002fea0003800000 */
[----:B------:R-:W-:Y:S01]  /*2b70*/  BPT.TRAP 0x1 ;  /* 0x000000040000795c */ /* 0x000fe20000300000 */
.L_x_37:
[----:B------:R-:W-:Y:S01]  /*2b80*/  SHF.L.U32 R16, R87, 0x1f, RZ ;  /* 0x0000001f57107819 */ /* 0x000fe200000006ff */
[----:B------:R-:W-:Y:S01]  /*2b90*/  UIADD3 UR5, UR22, UR5, URZ ;  /* 0x0000000516057290 */ /* 0x000fe2000fffe03f */
[----:B------:R-:W1:Y:S01]  /*2ba0*/  LDC R31, c[0x0][0x288] ;  /* 0x0000a200ff1f7b82 */ /* 0x000e620000000800 */
[----:B------:R-:W-:Y:S01]  /*2bb0*/  UISETP.GE.U32.AND UP1, UPT, UR22, 0x1c, UPT ;  /* 0x0000001c1600788c */ /* 0x000fe2000bf26070 */
[----:B------:R-:W-:Y:S01]  /*2bc0*/  IMAD.SHL.U32 R24, R20, 0x2, RZ ;  /* 0x0000000214187824 */ /* 0x000fe200078e00ff */
[----:B------:R-:W-:Y:S02]  /*2bd0*/  UISETP.GT.U32.AND UP0, UPT, UR5, 0x1b, UPT ;  /* 0x0000001b0500788c */ /* 0x000fe4000bf04070 */
[----:B------:R-:W-:Y:S02]  /*2be0*/  USHF.R.U32.HI UR6, URZ, 0x2, UR5 ;  /* 0x000000023f067899 */ /* 0x000fe40008011605 */
[----:B------:R-:W-:Y:S01]  /*2bf0*/  UISETP.LT.U32.AND UP0, UPT, UR22, 0x1c, UP0 ;  /* 0x0000001c1600788c */ /* 0x000fe20008701070 */
[----:B------:R-:W4:Y:S01]  /*2c00*/  SYNCS.PHASECHK.TRANS64.TRYWAIT P0, [UR15+0x8], R16 ;  /* 0x00000810ff0075a7 */ /* 0x000f22000800014f */
[----:B------:R-:W-:Y:S01]  /*2c10*/  UIMAD.WIDE.U32 UR6, UR6, 0x24924925, URZ ;  /* 0x24924925060678a5 */ /* 0x000fe2000f8e003f */
[----:B------:R-:W-:Y:S01]  /*2c20*/  SHF.R.S32.HI R25, RZ, 0x1f, R24 ;  /* 0x0000001fff197819 */ /* 0x000fe20000011418 */
[----:B------:R-:W-:-:S02]  /*2c30*/  USEL UR8, URZ, 0x1, !UP0 ;  /* 0x000000013f087887 */ /* 0x000fc4000c000000 */
[----:B------:R-:W-:Y:S02]  /*2c40*/  UIMAD UR5, UR7, -0x1c, UR5 ;  /* 0xffffffe4070578a4 */ /* 0x000fe4000f8e0205 */
[----:B------:R-:W-:-:S04]  /*2c50*/  ULOP3.LUT UR4, UR4, UR8, URZ, 0x3c, !UPT ;  /* 0x0000000804047292 */ /* 0x000fc8000f8e3c3f */
[----:B------:R-:W-:Y:S01]  /*2c60*/  @UP1 ULOP3.LUT UR4, UR4, 0x1, UR7, 0x78, !UPT ;  /* 0x0000000104041892 */ /* 0x000fe2000f8e7807 */
[----:B-1--4-:R-:W-:Y:S11]  /*2c70*/  @!P0 BRA `(.L_x_39) ;  /* 0x0000004c00208947 */ /* 0x012ff60003800000 */
.L_x_157:
[----:B------:R-:W-:Y:S01]  /*2c80*/  IMAD.SHL.U32 R33, R4, 0x40, RZ ;  /* 0x0000004004217824 */ /* 0x000fe200078e00ff */
[----:B------:R-:W-:Y:S01]  /*2c90*/  ULDC UR8, c[0x0][0x284] ;  /* 0x0000a10000087ab9 */ /* 0x000fe20000000800 */
[----:B------:R-:W-:Y:S01]  /*2ca0*/  IMAD.SHL.U32 R4, R6, 0x40, RZ ;  /* 0x0000004006047824 */ /* 0x000fe200078e00ff */
[----:B------:R-:W-:Y:S01]  /*2cb0*/  SHF.R.S32.HI R32, RZ, 0x1f, R5 ;  /* 0x0000001fff207819 */ /* 0x000fe20000011405 */
[----:B------:R-:W-:Y:S01]  /*2cc0*/  ULDC.64 UR6, c[0x0][0x5d0] ;  /* 0x0001740000067ab9 */ /* 0x000fe20000000a00 */
[----:B------:R-:W-:Y:S01]  /*2cd0*/  SHF.R.S32.HI R30, RZ, 0x1f, R33 ;  /* 0x0000001fff1e7819 */ /* 0x000fe20000011421 */
[----:B0-----:R-:W-:Y:S01]  /*2ce0*/  IMAD.WIDE.U32 R16, R5, UR6, R24 ;  /* 0x0000000605107c25 */ /* 0x001fe2000f8e0018 */
[----:B------:R-:W-:-:S03]  /*2cf0*/  ISETP.GE.AND P0, PT, R4, UR8, PT ;  /* 0x0000000804007c0c */ /* 0x000fc6000bf06270 */
[----:B------:R-:W-:Y:S01]  /*2d00*/  IMAD R18, R32, UR6, RZ ;  /* 0x0000000620127c24 */ /* 0x000fe2000f8e02ff */
[C---:B------:R-:W-:Y:S02]  /*2d10*/  ISETP.GE.OR P0, PT, R33.reuse, R31, P0 ;  /* 0x0000001f2100720c */ /* 0x040fe40000706670 */
[----:B------:R-:W-:Y:S01]  /*2d20*/  IADD3 R16, P1, R33, R16, RZ ;  /* 0x0000001021107210 */ /* 0x000fe20007f3e0ff */
[----:B------:R-:W-:-:S05]  /*2d30*/  IMAD R19, R5, UR7, R18 ;  /* 0x0000000705137c24 */ /* 0x000fca000f8e0212 */
[----:B------:R-:W-:-:S05]  /*2d40*/  IADD3.X R17, R30, R17, R19, P1, !PT ;  /* 0x000000111e117210 */ /* 0x000fca0000ffe413 */
[----:B------:R-:W-:Y:S05]  /*2d50*/  @P0 BRA `(.L_x_40) ;  /* 0x0000002400a80947 */ /* 0x000fea0003800000 */
[----:B------:R-:W0:Y:S01]  /*2d60*/  LDC.64 R26, c[0x0][0x5c8] ;  /* 0x00017200ff1a7b82 */ /* 0x000e220000000a00 */
[----:B------:R-:W-:Y:S01]  /*2d70*/  IMAD.WIDE R28, R6, 0x40, R10 ;  /* 0x00000040061c7825 */ /* 0x000fe200078e020a */
[----:B------:R-:W-:Y:S01]  /*2d80*/  ULDC.64 UR6, c[0x0][0x5c0] ;  /* 0x0001700000067ab9 */ /* 0x000fe20000000a00 */
[----:B------:R-:W-:Y:S02]  /*2d90*/  BSSY B0, `(.L_x_40) ;  /* 0x0000266000007945 */ /* 0x000fe40003800000 */
[-C--:B0-----:R-:W-:Y:S02]  /*2da0*/  IMAD R6, R29, R26.reuse, RZ ;  /* 0x0000001a1d067224 */ /* 0x081fe400078e02ff */
[----:B------:R-:W-:-:S04]  /*2db0*/  IMAD.WIDE.U32 R16, R28, R26, R16 ;  /* 0x0000001a1c107225 */ /* 0x000fc800078e0010 */
[----:B------:R-:W-:Y:S01]  /*2dc0*/  IMAD R19, R28, R27, R6 ;  /* 0x0000001b1c137224 */ /* 0x000fe200078e0206 */
[----:B------:R-:W-:Y:S02]  /*2dd0*/  LEA R18, P0, R26, R16, 0x3 ;  /* 0x000000101a127211 */ /* 0x000fe400078018ff */
[----:B------:R-:W-:Y:S01]  /*2de0*/  IADD3 R16, P1, R16, UR6, RZ ;  /* 0x0000000610107c10 */ /* 0x000fe2000ff3e0ff */
[----:B------:R-:W-:Y:S01]  /*2df0*/  IMAD.IADD R19, R17, 0x1, R19 ;  /* 0x0000000111137824 */ /* 0x000fe200078e0213 */
[----:B------:R-:W-:-:S04]  /*2e00*/  IADD3 R18, P2, R18, UR6, RZ ;  /* 0x0000000612127c10 */ /* 0x000fc8000ff5e0ff */
[----:B------:R-:W-:Y:S01]  /*2e10*/  LEA.HI.X R6, R26, R19, R27, 0x3, P0 ;  /* 0x000000131a067211 */ /* 0x000fe200000f1c1b */
[----:B------:R-:W-:Y:S01]  /*2e20*/  IMAD R26, R20, -0x2, R31 ;  /* 0xfffffffe141a7824 */ /* 0x000fe200078e021f */
[----:B---3-5:R-:W-:Y:S02]  /*2e30*/  FSETP.NEU.AND P0, PT, R15, RZ, PT ;  /* 0x000000ff0f00720b */ /* 0x028fe40003f0d000 */
[----:B------:R-:W-:Y:S01]  /*2e40*/  IADD3.X R17, R19, UR7, RZ, P1, !PT ;  /* 0x0000000713117c10 */ /* 0x000fe20008ffe4ff */
[----:B------:R-:W-:Y:S01]  /*2e50*/  IMAD.IADD R26, R26, 0x1, -R33 ;  /* 0x000000011a1a7824 */ /* 0x000fe200078e0a21 */
[----:B------:R-:W-:Y:S01]  /*2e60*/  IADD3.X R19, R6, UR7, RZ, P2, !PT ;  /* 0x0000000706137c10 */ /* 0x000fe200097fe4ff */
[----:B------:R-:W-:-:S08]  /*2e70*/  IMAD.IADD R6, R21, 0x1, -R4 ;  /* 0x0000000115067824 */ /* 0x000fd000078e0a04 */
[----:B------:R-:W-:Y:S05]  /*2e80*/  @!P0 BRA `(.L_x_41) ;  /* 0x0000001c00188947 */ /* 0x000fea0003800000 */
[----:B------:R-:W-:Y:S01]  /*2e90*/  ULDC.64 UR6, c[0x0][0x5b8] ;  /* 0x00016e0000067ab9 */ /* 0x000fe20000000a00 */
[----:B------:R-:W-:Y:S01]  /*2ea0*/  ULDC.64 UR8, c[0x0][0x5a8] ;  /* 0x00016a0000087ab9 */ /* 0x000fe20000000a00 */
[----:B------:R-:W-:Y:S01]  /*2eb0*/  IMAD.WIDE.U32 R24, R5, UR6, R24 ;  /* 0x0000000605187c25 */ /* 0x000fe2000f8e0018 */
[----:B------:R-:W-:Y:S03]  /*2ec0*/  BSSY B1, `(.L_x_42) ;  /* 0x0000010000017945 */ /* 0x000fe60003800000 */
[----:B------:R-:W-:Y:S01]  /*2ed0*/  IMAD R4, R32, UR6, RZ ;  /* 0x0000000620047c24 */ /* 0x000fe2000f8e02ff */
[----:B------:R-:W-:-:S03]  /*2ee0*/  IADD3 R24, P0, R33, R24, RZ ;  /* 0x0000001821187210 */ /* 0x000fc60007f1e0ff */
[----:B------:R-:W-:Y:S01]  /*2ef0*/  IMAD R5, R5, UR7, R4 ;  /* 0x0000000705057c24 */ /* 0x000fe2000f8e0204 */
[----:B------:R-:W-:Y:S02]  /*2f00*/  ULDC.64 UR6, c[0x0][0x5b0] ;  /* 0x00016c0000067ab9 */ /* 0x000fe40000000a00 */
[----:B------:R-:W-:Y:S02]  /*2f10*/  IMAD R27, R29, UR6, RZ ;  /* 0x000000061d1b7c24 */ /* 0x000fe4000f8e02ff */
[----:B------:R-:W-:Y:S02]  /*2f20*/  IADD3.X R25, R30, R25, R5, P0, !PT ;  /* 0x000000191e197210 */ /* 0x000fe400007fe405 */
[----:B------:R-:W-:Y:S01]  /*2f30*/  ISETP.GE.AND P0, PT, R26, 0x1, PT ;  /* 0x000000011a00780c */ /* 0x000fe20003f06270 */
[C---:B------:R-:W-:Y:S02]  /*2f40*/  IMAD R27, R28.reuse, UR7, R27 ;  /* 0x000000071c1b7c24 */ /* 0x040fe4000f8e021b */
[----:B------:R-:W-:Y:S01]  /*2f50*/  IMAD.WIDE.U32 R4, R28, UR6, R24 ;  /* 0x000000061c047c25 */ /* 0x000fe2000f8e0018 */
[----:B------:R-:W-:-:S02]  /*2f60*/  ISETP.LT.OR P3, PT, R6, 0x1, !P0 ;  /* 0x000000010600780c */ /* 0x000fc40004761670 */
[----:B------:R-:W-:-:S04]  /*2f70*/  IADD3 R4, P1, R4, UR8, RZ ;  /* 0x0000000804047c10 */ /* 0x000fc8000ff3e0ff */
[--C-:B------:R-:W-:Y:S02]  /*2f80*/  IADD3.X R5, R5, UR9, R27.reuse, P1, !PT ;  /* 0x0000000905057c10 */ /* 0x100fe40008ffe41b */
[----:B------:R-:W-:-:S05]  /*2f90*/  PRMT R27, RZ, 0x7610, R27 ;  /* 0x00007610ff1b7816 */ /* 0x000fca000000001b */
[----:B------:R-:W-:Y:S05]  /*2fa0*/  @P3 BRA `(.L_x_43) ;  /* 0x0000000000043947 */ /* 0x000fea0003800000 */
[----:B------:R0:W5:Y:S02]  /*2fb0*/  LDG.E.U8 R27, desc[UR20][R4.64] ;  /* 0x00000014041b7981 */ /* 0x000164000c1e1100 */
.L_x_43:
[----:B------:R-:W-:Y:S05]  /*2fc0*/  BSYNC B1 ;  /* 0x0000000000017941 */ /* 0x000fea0003800000 */
.L_x_42:
[----:B-----5:R-:W-:Y:S01]  /*2fd0*/  LOP3.LUT R27, R27, 0xff, RZ, 0xc0, !PT ;  /* 0x000000ff1b1b7812 */ /* 0x020fe200078ec0ff */
[----:B------:R-:W-:Y:S01]  /*2fe0*/  BSSY B1, `(.L_x_44) ;  /* 0x000000c000017945 */ /* 0x000fe20003800000 */
[----:B------:R-:W-:Y:S02]  /*2ff0*/  ISETP.GE.AND P1, PT, R26, 0x2, PT ;  /* 0x000000021a00780c */ /* 0x000fe40003f26270 */
[----:B------:R-:W-:Y:S02]  /*3000*/  F2FP.F16.E5M2.UNPACK_B R27, R27 ;  /* 0x0000001bff1b723e */ /* 0x000fe400020004ff */
[----:B------:R-:W-:-:S03]  /*3010*/  ISETP.LT.OR P2, PT, R6, 0x1, !P1 ;  /* 0x000000010600780c */ /* 0x000fc60004f41670 */
[----:B------:R-:W-:Y:S01]  /*3020*/  HADD2.F32 R30, -RZ, R27.H0_H0 ;  /* 0x2000001bff1e7230 */ /* 0x000fe20000004100 */
[----:B------:R-:W-:-:S04]  /*3030*/  PRMT R27, RZ, 0x7610, R27 ;  /* 0x00007610ff1b7816 */ /* 0x000fc8000000001b */
[----:B------:R-:W-:-:S04]  /*3040*/  FMUL R30, R30, R15 ;  /* 0x0000000f1e1e7220 */ /* 0x000fc80000400000 */
[----:B--2---:R-:W-:-:S05]  /*3050*/  FFMA R30, R85, R14, R30 ;  /* 0x0000000e551e7223 */ /* 0x004fca000000001e */
[----:B------:R-:W-:-:S05]  /*3060*/  F2FP.SATFINITE.E5M2.F32.PACK_AB_MERGE_C R31, RZ, R30, RZ ;  /* 0x0000001eff1f723e */ /* 0x000fca00048060ff */
[----:B------:R1:W-:Y:S01]  /*3070*/  @!P3 STG.E.U8 desc[UR20][R16.64], R31 ;  /* 0x0000001f1000b986 */ /* 0x0003e2000c101114 */
[----:B------:R-:W-:Y:S05]  /*3080*/  @P2 BRA `(.L_x_45) ;  /* 0x0000000000042947 */ /* 0x000fea0003800000 */
[----:B------:R2:W5:Y:S02]  /*3090*/  LDG.E.U8 R27, desc[UR20][R4.64+0x1] ;  /* 0x00000114041b7981 */ /* 0x000564000c1e1100 */
.L_x_45:
[----:B------:R-:W-:Y:S05]  /*30a0*/  BSYNC B1 ;  /* 0x0000000000017941 */ /* 0x000fea0003800000 */
.L_x_44:
[----:B-----5:R-:W-:Y:S01]  /*30b0*/  LOP3.LUT R27, R27, 0xff, RZ, 0xc0, !PT ;  /* 0x000000ff1b1b7812 */ /* 0x020fe200078ec0ff */
[----:B------:R-:W-:Y:S01]  /*30c0*/  BSSY B1, `(.L_x_46) ;  /* 0x0000012000017945 */ /* 0x000fe20003800000 */
[----:B-1----:R-:W-:Y:S02]  /*30d0*/  IADD3 R31, P3, R28, 0x8, RZ ;  /* 0x000000081c1f7810 */ /* 0x002fe40007f7e0ff */
[----:B------:R-:W-:Y:S02]  /*30e0*/  F2FP.F16.E5M2.UNPACK_B R27, R27 ;  /* 0x0000001bff1b723e */ /* 0x000fe400020004ff */
[----:B------:R-:W-:Y:S01]  /*30f0*/  ISETP.LT.OR P0, PT, R6, 0x9, !P0 ;  /* 0x000000090600780c */ /* 0x000fe20004701670 */
[----:B------:R-:W-:Y:S02]  /*3100*/  IMAD.X R29, RZ, RZ, R29, P3 ;  /* 0x000000ffff1d7224 */ /* 0x000fe400018e061d */
[----:B------:R-:W-:Y:S02]  /*3110*/  HADD2.F32 R28, -RZ, R27.H0_H0 ;  /* 0x2000001bff1c7230 */ /* 0x000fe40000004100 */
[----:B------:R-:W-:-:S04]  /*3120*/  IMAD.WIDE.U32 R24, R31, UR6, R24 ;  /* 0x000000061f187c25 */ /* 0x000fc8000f8e0018 */
[----:B------:R-:W-:Y:S01]  /*3130*/  FMUL R27, R28, R15 ;  /* 0x0000000f1c1b7220 */ /* 0x000fe20000400000 */
[----:B------:R-:W-:Y:S01]  /*3140*/  IMAD R28, R29, UR6, RZ ;  /* 0x000000061d1c7c24 */ /* 0x000fe2000f8e02ff */
[----:B------:R-:W-:Y:S02]  /*3150*/  IADD3 R24, P3, R24, UR8, RZ ;  /* 0x0000000818187c10 */ /* 0x000fe4000ff7e0ff */
[----:B------:R-:W-:Y:S01]  /*3160*/  FFMA R27, R84, R14, R27 ;  /* 0x0000000e541b7223 */ /* 0x000fe2000000001b */
[----:B------:R-:W-:-:S04]  /*3170*/  IMAD R31, R31, UR7, R28 ;  /* 0x000000071f1f7c24 */ /* 0x000fc8000f8e021c */
[----:B------:R-:W-:Y:S02]  /*3180*/  F2FP.SATFINITE.E5M2.F32.PACK_AB_MERGE_C R29, RZ, R27, RZ ;  /* 0x0000001bff1d723e */ /* 0x000fe400048060ff */
[----:B------:R-:W-:Y:S02]  /*3190*/  IADD3.X R25, R25, UR9, R31, P3, !PT ;  /* 0x0000000919197c10 */ /* 0x000fe40009ffe41f */
[----:B------:R-:W-:Y:S01]  /*31a0*/  PRMT R27, RZ, 0x7610, R27 ;  /* 0x00007610ff1b7816 */ /* 0x000fe2000000001b */
[----:B------:R1:W-:Y:S01]  /*31b0*/  @!P2 STG.E.U8 desc[UR20][R16.64+0x1], R29 ;  /* 0x0000011d1000a986 */ /* 0x0003e2000c101114 */
[----:B------:R-:W-:Y:S05]  /*31c0*/  @P0 BRA `(.L_x_47) ;  /* 0x0000000000040947 */ /* 0x000fea0003800000 */
[----:B------:R3:W5:Y:S02]  /*31d0*/  LDG.E.U8 R27, desc[UR20][R24.64] ;  /* 0x00000014181b7981 */ /* 0x000764000c1e1100 */
.L_x_47:
[----:B------:R-:W-:Y:S05]  /*31e0*/  BSYNC B1 ;  /* 0x0000000000017941 */ /* 0x000fea0003800000 */
.L_x_46:
[----:B-----5:R-:W-:Y:S01]  /*31f0*/  LOP3.LUT R27, R27, 0xff, RZ, 0xc0, !PT ;  /* 0x000000ff1b1b7812 */ /* 0x020fe200078ec0ff */
[----:B------:R-:W-:Y:S01]  /*3200*/  BSSY B1, `(.L_x_48) ;  /* 0x000000b000017945 */ /* 0x000fe20003800000 */
[----:B------:R-:W-:Y:S02]  /*3210*/  ISETP.LT.OR P1, PT, R6, 0x9, !P1 ;  /* 0x000000090600780c */ /* 0x000fe40004f21670 */
[----:B------:R-:W-:-:S05]  /*3220*/  F2FP.F16.E5M2.UNPACK_B R27, R27 ;  /* 0x0000001bff1b723e */ /* 0x000fca00020004ff */
[----:B------:R-:W-:Y:S01]  /*3230*/  HADD2.F32 R28, -RZ, R27.H0_H0 ;  /* 0x2000001bff1c7230 */ /* 0x000fe20000004100 */
[----:B------:R-:W-:-:S04]  /*3240*/  PRMT R27, RZ, 0x7610, R27 ;  /* 0x00007610ff1b7816 */ /* 0x000fc8000000001b */
[----:B------:R-:W-:-:S04]  /*3250*/  FMUL R28, R28, R15 ;  /* 0x0000000f1c1c7220 */ /* 0x000fc80000400000 */
[----:B------:R-:W-:-:S05]  /*3260*/  FFMA R28, R83, R14, R28 ;  /* 0x0000000e531c7223 */ /* 0x000fca000000001c */
[----:B-1----:R-:W-:-:S05]  /*3270*/  F2FP.SATFINITE.E5M2.F32.PACK_AB_MERGE_C R29, RZ, R28, RZ ;  /* 0x0000001cff1d723e */ /* 0x002fca00048060ff */
[----:B------:R1:W-:Y:S01]  /*3280*/  @!P0 STG.E.U8 desc[UR20][R18.64], R29 ;  /* 0x0000001d12008986 */ /* 0x0003e2000c101114 */
[----:B------:R-:W-:Y:S05]  /*3290*/  @P1 BRA `(.L_x_49) ;  /* 0x0000000000041947 */ /* 0x000fea0003800000 */
[----:B------:R4:W5:Y:S02]  /*32a0*/  LDG.E.U8 R27, desc[UR20][R24.64+0x1] ;  /* 0x00000114181b7981 */ /* 0x000964000c1e1100 */
.L_x_49:
[----:B------:R-:W-:Y:S05]  /*32b0*/  BSYNC B1 ;  /* 0x0000000000017941 */ /* 0x000fea0003800000 */
.L_x_48:
[----:B-----5:R-:W-:Y:S01]  /*32c0*/  LOP3.LUT R27, R27, 0xff, RZ, 0xc0, !PT ;  /* 0x000000ff1b1b7812 */ /* 0x020fe200078ec0ff */
[----:B------:R-:W-:Y:S01]  /*32d0*/  BSSY B1, `(.L_x_50) ;  /* 0x000000c000017945 */ /* 0x000fe20003800000 */
[----:B------:R-:W-:Y:S02]  /*32e0*/  ISETP.GE.AND P0, PT, R26, 0x9, PT ;  /* 0x000000091a00780c */ /* 0x000fe40003f06270 */
[----:B------:R-:W-:Y:S02]  /*32f0*/  F2FP.F16.E5M2.UNPACK_B R27, R27 ;  /* 0x0000001bff1b723e */ /* 0x000fe400020004ff */
[----:B------:R-:W-:-:S03]  /*3300*/  ISETP.LT.OR P2, PT, R6, 0x1, !P0 ;  /* 0x000000010600780c */ /* 0x000fc60004741670 */
[----:B------:R-:W-:-:S05]  /*3310*/  HADD2.F32 R28, -RZ, R27.H0_H0 ;  /* 0x2000001bff1c7230 */ /* 0x000fca0000004100 */
[----:B------:R-:W-:-:S04]  /*3320*/  FMUL R27, R28, R15 ;  /* 0x0000000f1c1b7220 */ /* 0x000fc80000400000 */
[----:B------:R-:W-:-:S05]  /*3330*/  FFMA R27, R82, R14, R27 ;  /* 0x0000000e521b7223 */ /* 0x000fca000000001b */
[----:B-1----:R-:W-:Y:S02]  /*3340*/  F2FP.SATFINITE.E5M2.F32.PACK_AB_MERGE_C R29, RZ, R27, RZ ;  /* 0x0000001bff1d723e */ /* 0x002fe400048060ff */
[----:B------:R-:W-:-:S03]  /*3350*/  PRMT R27, RZ, 0x7610, R27 ;  /* 0x00007610ff1b7816 */ /* 0x000fc6000000001b */
[----:B------:R1:W-:Y:S01]  /*3360*/  @!P1 STG.E.U8 desc[UR20][R18.64+0x1], R29 ;  /* 0x0000011d12009986 */ /* 0x0003e2000c101114 */
[----:B------:R-:W-:Y:S05]  /*3370*/  @P2 BRA `(.L_x_51) ;  /* 0x0000000000042947 */ /* 0x000fea0003800000 */
[----:B------:R0:W5:Y:S02]  /*3380*/  LDG.E.U8 R27, desc[UR20][R4.64+0x8] ;  /* 0x00000814041b7981 */ /* 0x000164000c1e1100 */
.L_x_51:
[----:B------:R-:W-:Y:S05]  /*3390*/  BSYNC B1 ;  /* 0x0000000000017941 */ /* 0x000fea0003800000 */
.L_x_50:
        /* <DEDUP_REMOVED lines=13> */
.L_x_53:
[----:B------:R-:W-:Y:S05]  /*3470*/  BSYNC B1 ;  /* 0x0000000000017941 */ /* 0x000fea0003800000 */
.L_x_52:
[----:B-----5:R-:W-:Y:S01]  /*3480*/  LOP3.LUT R27, R27, 0xff, RZ, 0xc0, !PT ;  /* 0x000000ff1b1b7812 */ /* 0x020fe200078ec0ff */
[----:B------:R-:W-:Y:S01]  /*3490*/  BSSY B1, `(.L_x_54) ;  /* 0x000000b000017945 */ /* 0x000fe20003800000 */
[----:B------:R-:W-:Y:S02]  /*34a0*/  ISETP.LT.OR P0, PT, R6, 0x9, !P0 ;  /* 0x000000090600780c */ /* 0x000fe40004701670 */
[----:B------:R-:W-:-:S05]  /*34b0*/  F2FP.F16.E5M2.UNPACK_B R27, R27 ;  /* 0x0000001bff1b723e */ /* 0x000fca00020004ff */
        /* <DEDUP_REMOVED lines=8> */
.L_x_55:
[----:B------:R-:W-:Y:S05]  /*3540*/  BSYNC B1 ;  /* 0x0000000000017941 */ /* 0x000fea0003800000 */
.L_x_54:
        /* <DEDUP_REMOVED lines=12> */
.L_x_57:
[----:B------:R-:W-:Y:S05]  /*3610*/  BSYNC B1 ;  /* 0x0000000000017941 */ /* 0x000fea0003800000 */
.L_x_56:
        /* <DEDUP_REMOVED lines=13> */
.L_x_59:
[----:B------:R-:W-:Y:S05]  /*36f0*/  BSYNC B1 ;  /* 0x0000000000017941 */ /* 0x000fea0003800000 */
.L_x_58:
        /* <DEDUP_REMOVED lines=13> */
.L_x_61:
[----:B------:R-:W-:Y:S05]  /*37d0*/  BSYNC B1 ;  /* 0x0000000000017941 */ /* 0x000fea0003800000 */
.L_x_60:
        /* <DEDUP_REMOVED lines=12> */
.L_x_63:
[----:B------:R-:W-:Y:S05]  /*38a0*/  BSYNC B1 ;  /* 0x0000000000017941 */ /* 0x000fea0003800000 */
.L_x_62:
        /* <DEDUP_REMOVED lines=12> */
.L_x_65:
[----:B------:R-:W-:Y:S05]  /*3970*/  BSYNC B1 ;  /* 0x0000000000017941 */ /* 0x000fea0003800000 */
.L_x_64:
        /* <DEDUP_REMOVED lines=13> */
.L_x_67:
[----:B------:R-:W-:Y:S05]  /*3a50*/  BSYNC B1 ;  /* 0x0000000000017941 */ /* 0x000fea0003800000 */
.L_x_66:
        /* <DEDUP_REMOVED lines=13> */
.L_x_69:
[----:B------:R-:W-:Y:S05]  /*3b30*/  BSYNC B1 ;  /* 0x0000000000017941 */ /* 0x000fea0003800000 */
.L_x_68:
        /* <DEDUP_REMOVED lines=12> */
.L_x_71:
[----:B------:R-:W-:Y:S05]  /*3c00*/  BSYNC B1 ;  /* 0x0000000000017941 */ /* 0x000fea0003800000 */
.L_x_70:
        /* <DEDUP_REMOVED lines=12> */
.L_x_73:
[----:B------:R-:W-:Y:S05]  /*3cd0*/  BSYNC B1 ;  /* 0x0000000000017941 */ /* 0x000fea0003800000 */
.L_x_72:
        /* <DEDUP_REMOVED lines=13> */
.L_x_75:
[----:B------:R-:W-:Y:S05]  /*3db0*/  BSYNC B1 ;  /* 0x0000000000017941 */ /* 0x000fea0003800000 */
.L_x_74:
        /* <DEDUP_REMOVED lines=13> */
.L_x_77:
[----:B------:R-:W-:Y:S05]  /*3e90*/  BSYNC B1 ;  /* 0x0000000000017941 */ /* 0x000fea0003800000 */
.L_x_76:
        /* <DEDUP_REMOVED lines=12> */
.L_x_79:
[----:B------:R-:W-:Y:S05]  /*3f60*/  BSYNC B1 ;  /* 0x0000000000017941 */ /* 0x000fea0003800000 */
.L_x_78:
        /* <DEDUP_REMOVED lines=12> */
.L_x_81:
[----:B------:R-:W-:Y:S05]  /*4030*/  BSYNC B1 ;  /* 0x0000000000017941 */ /* 0x000fea0003800000 */
.L_x_80:
        /* <DEDUP_REMOVED lines=13> */
.L_x_83:
[----:B------:R-:W-:Y:S05]  /*4110*/  BSYNC B1 ;  /* 0x0000000000017941 */ /* 0x000fea0003800000 */
.L_x_82:
        /* <DEDUP_REMOVED lines=13> */
.L_x_85:
[----:B------:R-:W-:Y:S05]  /*41f0*/  BSYNC B1 ;  /* 0x0000000000017941 */ /* 0x000fea0003800000 */
.L_x_84:
        /* <DEDUP_REMOVED lines=12> */
.L_x_87:
[----:B------:R-:W-:Y:S05]  /*42c0*/  BSYNC B1 ;  /* 0x0000000000017941 */ /* 0x000fea0003800000 */
.L_x_86:
        /* <DEDUP_REMOVED lines=12> */
.L_x_89:
[----:B------:R-:W-:Y:S05]  /*4390*/  BSYNC B1 ;  /* 0x0000000000017941 */ /* 0x000fea0003800000 */
.L_x_88:
        /* <DEDUP_REMOVED lines=13> */
.L_x_91:
[----:B------:R-:W-:Y:S05]  /*4470*/  BSYNC B1 ;  /* 0x0000000000017941 */ /* 0x000fea0003800000 */
.L_x_90:
        /* <DEDUP_REMOVED lines=13> */
.L_x_93:
[----:B------:R-:W-:Y:S05]  /*4550*/  BSYNC B1 ;  /* 0x0000000000017941 */ /* 0x000fea0003800000 */
.L_x_92:
        /* <DEDUP_REMOVED lines=12> */
.L_x_95:
[----:B------:R-:W-:Y:S05]  /*4620*/  BSYNC B1 ;  /* 0x0000000000017941 */ /* 0x000fea0003800000 */
.L_x_94:
        /* <DEDUP_REMOVED lines=12> */
.L_x_97:
[----:B------:R-:W-:Y:S05]  /*46f0*/  BSYNC B1 ;  /* 0x0000000000017941 */ /* 0x000fea0003800000 */
.L_x_96:
        /* <DEDUP_REMOVED lines=13> */
.L_x_99:
[----:B------:R-:W-:Y:S05]  /*47d0*/  BSYNC B1 ;  /* 0x0000000000017941 */ /* 0x000fea0003800000 */
.L_x_98:
[----:B-----5:R-:W-:Y:S01]  /*47e0*/  LOP3.LUT R27, R27, 0xff, RZ, 0xc0, !PT ;  /* 0x000000ff1b1b7812 */ /* 0x020fe200078ec0ff */
[----:B------:R-:W-:Y:S01]  /*47f0*/  BSSY B1, `(.L_x_100) ;  /* 0x000000c000017945 */ /* 0x000fe20003800000 */
[----:B------:R-:W-:Y:S02]  /*4800*/  ISETP.GE.AND P1, PT, R26, 0x3a, PT ;  /* 0x0000003a1a00780c */ /* 0x000fe40003f26270 */
[----:B------:R-:W-:Y:S02]  /*4810*/  F2FP.F16.E5M2.UNPACK_B R27, R27 ;  /* 0x0000001bff1b723e */ /* 0x000fe400020004ff */
[----:B------:R-:W-:Y:S02]  /*4820*/  ISETP.LT.OR P3, PT, R6, 0x1, !P1 ;  /* 0x000000010600780c */ /* 0x000fe40004f61670 */
[----:B------:R-:W-:Y:S01]  /*4830*/  PRMT R26, RZ, 0x7610, R26 ;  /* 0x00007610ff1a7816 */ /* 0x000fe2000000001a */
[----:B------:R-:W-:-:S05]  /*4840*/  HADD2.F32 R28, -RZ, R27.H0_H0 ;  /* 0x2000001bff1c7230 */ /* 0x000fca0000004100 */
[----:B------:R-:W-:-:S04]  /*4850*/  FMUL R28, R28, R15 ;  /* 0x0000000f1c1c7220 */ /* 0x000fc80000400000 */
[----:B------:R-:W-:-:S05]  /*4860*/  FFMA R28, R57, R14, R28 ;  /* 0x0000000e391c7223 */ /* 0x000fca000000001c */
[----:B------:R-:W-:-:S05]  /*4870*/  F2FP.SATFINITE.E5M2.F32.PACK_AB_MERGE_C R27, RZ, R28, RZ ;  /* 0x0000001cff1b723e */ /* 0x000fca00048060ff */
[----:B------:R0:W-:Y:S01]  /*4880*/  @!P2 STG.E.U8 desc[UR20][R16.64+0x38], R27 ;  /* 0x0000381b1000a986 */ /* 0x0001e2000c101114 */
[----:B------:R-:W-:Y:S05]  /*4890*/  @P3 BRA `(.L_x_101) ;  /* 0x0000000000043947 */ /* 0x000fea0003800000 */
[----:B------:R0:W5:Y:S02]  /*48a0*/  LDG.E.U8 R26, desc[UR20][R4.64+0x39] ;  /* 0x00003914041a7981 */ /* 0x000164000c1e1100 */
.L_x_101:
[----:B------:R-:W-:Y:S05]  /*48b0*/  BSYNC B1 ;  /* 0x0000000000017941 */ /* 0x000fea0003800000 */
.L_x_100:
[----:B-----5:R-:W-:Y:S01]  /*48c0*/  LOP3.LUT R26, R26, 0xff, RZ, 0xc0, !PT ;  /* 0x000000ff1a1a7812 */ /* 0x020fe200078ec0ff */
[----:B------:R-:W-:Y:S01]  /*48d0*/  BSSY B1, `(.L_x_102) ;  /* 0x000000b000017945 */ /* 0x000fe20003800000 */
[----:B------:R-:W-:Y:S02]  /*48e0*/  ISETP.LT.OR P0, PT, R6, 0x9, !P0 ;  /* 0x000000090600780c */ /* 0x000fe40004701670 */
[----:B------:R-:W-:Y:S02]  /*48f0*/  F2FP.F16.E5M2.UNPACK_B R26, R26 ;  /* 0x0000001aff1a723e */ /* 0x000fe400020004ff */
[----:B0-2---:R-:W-:-:S03]  /*4900*/  PRMT R4, RZ, 0x7610, R4 ;  /* 0x00007610ff047816 */ /* 0x005fc60000000004 */
[----:B------:R-:W-:-:S05]  /*4910*/  HADD2.F32 R26, -RZ, R26.H0_H0 ;  /* 0x2000001aff1a7230 */ /* 0x000fca0000004100 */
[----:B------:R-:W-:-:S04]  /*4920*/  FMUL R5, R26, R15 ;  /* 0x0000000f1a057220 */ /* 0x000fc80000400000 */
[----:B------:R-:W-:-:S05]  /*4930*/  FFMA R5, R56, R14, R5 ;  /* 0x0000000e38057223 */ /* 0x000fca0000000005 */
[----:B------:R-:W-:-:S05]  /*4940*/  F2FP.SATFINITE.E5M2.F32.PACK_AB_MERGE_C R5, RZ, R5, RZ ;  /* 0x00000005ff05723e */ /* 0x000fca00048060ff */
[----:B------:R0:W-:Y:S01]  /*4950*/  @!P3 STG.E.U8 desc[UR20][R16.64+0x39], R5 ;  /* 0x000039051000b986 */ /* 0x0001e2000c101114 */
[----:B------:R-:W-:Y:S05]  /*4960*/  @P0 BRA `(.L_x_103) ;  /* 0x0000000000040947 */ /* 0x000fea0003800000 */
[----:B------:R2:W5:Y:S02]  /*4970*/  LDG.E.U8 R4, desc[UR20][R24.64+0x38] ;  /* 0x0000381418047981 */ /* 0x000564000c1e1100 */
.L_x_103:
[----:B------:R-:W-:Y:S05]  /*4980*/  BSYNC B1 ;  /* 0x0000000000017941 */ /* 0x000fea0003800000 */
.L_x_102:
[----:B-----5:R-:W-:Y:S01]  /*4990*/  LOP3.LUT R4, R4, 0xff, RZ, 0xc0, !PT ;  /* 0x000000ff04047812 */ /* 0x020fe200078ec0ff */
[----:B------:R-:W-:Y:S01]  /*49a0*/  BSSY B1, `(.L_x_104) ;  /* 0x000000b000017945 */ /* 0x000fe20003800000 */
[----:B------:R-:W-:Y:S02]  /*49b0*/  ISETP.LT.OR P1, PT, R6, 0x9, !P1 ;  /* 0x000000090600780c */ /* 0x000fe40004f21670 */
[----:B------:R-:W-:-:S05]  /*49c0*/  F2FP.F16.E5M2.UNPACK_B R4, R4 ;  /* 0x00000004ff04723e */ /* 0x000fca00020004ff */
[----:B------:R-:W-:-:S05]  /*49d0*/  HADD2.F32 R4, -RZ, R4.H0_H0 ;  /* 0x20000004ff047230 */ /* 0x000fca0000004100 */
[----:B------:R-:W-:-:S04]  /*49e0*/  FMUL R4, R4, R15 ;  /* 0x0000000f04047220 */ /* 0x000fc80000400000 */
[----:B------:R-:W-:-:S05]  /*49f0*/  FFMA R4, R23, R14, R4 ;  /* 0x0000000e17047223 */ /* 0x000fca0000000004 */
[----:B0-----:R-:W-:Y:S02]  /*4a00*/  F2FP.SATFINITE.E5M2.F32.PACK_AB_MERGE_C R5, RZ, R4, RZ ;  /* 0x00000004ff05723e */ /* 0x001fe400048060ff */
[----:B------:R-:W-:-:S03]  /*4a10*/  PRMT R4, RZ, 0x7610, R4 ;  /* 0x00007610ff047816 */ /* 0x000fc60000000004 */
[----:B------:R0:W-:Y:S01]  /*4a20*/  @!P0 STG.E.U8 desc[UR20][R18.64+0x38], R5 ;  /* 0x0000380512008986 */ /* 0x0001e2000c101114 */
[----:B------:R-:W-:Y:S05]  /*4a30*/  @P1 BRA `(.L_x_105) ;  /* 0x0000000000041947 */ /* 0x000fea0003800000 */
[----:B------:R0:W5:Y:S02]  /*4a40*/  LDG.E.U8 R4, desc[UR20][R24.64+0x39] ;  /* 0x0000391418047981 */ /* 0x000164000c1e1100 */
.L_x_105:
[----:B------:R-:W-:Y:S05]  /*4a50*/  BSYNC B1 ;  /* 0x0000000000017941 */ /* 0x000fea0003800000 */
.L_x_104:
[----:B------:R-:W-:Y:S05]  /*4a60*/  @P1 BRA `(.L_x_106) ;  /* 0x0000000800601947 */ /* 0x000fea0003800000 */
[----:B-----5:R-:W-:-:S04]  /*4a70*/  LOP3.LUT R4, R4, 0xff, RZ, 0xc0, !PT ;  /* 0x000000ff04047812 */ /* 0x020fc800078ec0ff */
[----:B------:R-:W-:-:S05]  /*4a80*/  F2FP.F16.E5M2.UNPACK_B R4, R4 ;  /* 0x00000004ff04723e */ /* 0x000fca00020004ff */
[----:B------:R-:W-:-:S05]  /*4a90*/  HADD2.F32 R4, -RZ, R4.H0_H0 ;  /* 0x20000004ff047230 */ /* 0x000fca0000004100 */
[----:B0-----:R-:W-:-:S04]  /*4aa0*/  FMUL R5, R4, R15 ;  /* 0x0000000f04057220 */ /* 0x001fc80000400000 */
[----:B------:R-:W-:-:S05]  /*4ab0*/  FFMA R5, R22, R14, R5 ;  /* 0x0000000e16057223 */ /* 0x000fca0000000005 */
[----:B------:R-:W-:-:S05]  /*4ac0*/  F2FP.SATFINITE.E5M2.F32.PACK_AB_MERGE_C R5, RZ, R5, RZ ;  /* 0x00000005ff05723e */ /* 0x000fca00048060ff */
[----:B------:R0:W-:Y:S01]  /*4ad0*/  STG.E.U8 desc[UR20][R18.64+0x39], R5 ;  /* 0x0000390512007986 */ /* 0x0001e2000c101114 */
[----:B------:R-:W-:Y:S05]  /*4ae0*/  BRA `(.L_x_106) ;  /* 0x0000000800407947 */ /* 0x000fea0003800000 */
.L_x_41:
[C---:B------:R-:W-:Y:S01]  /*4af0*/  ISETP.GE.AND P3, PT, R26.reuse, 0x1, PT ;  /* 0x000000011a00780c */ /* 0x040fe20003f66270 */
[-C--:B--2---:R-:W-:Y:S01]  /*4b00*/  FMUL R85, R85, R14.reuse ;  /* 0x0000000e55557220 */ /* 0x084fe20000400000 */
[----:B------:R-:W-:Y:S01]  /*4b10*/  ISETP.GE.AND P0, PT, R26, 0x2, PT ;  /* 0x000000021a00780c */ /* 0x000fe20003f06270 */
[-C--:B------:R-:W-:Y:S01]  /*4b20*/  FMUL R84, R84, R14.reuse ;  /* 0x0000000e54547220 */ /* 0x080fe20000400000 */
[C---:B------:R-:W-:Y:S01]  /*4b30*/  ISETP.LT.OR P1, PT, R6.reuse, 0x1, !P3 ;  /* 0x000000010600780c */ /* 0x040fe20005f21670 */
[-C--:B------:R-:W-:Y:S01]  /*4b40*/  FMUL R83, R83, R14.reuse ;  /* 0x0000000e53537220 */ /* 0x080fe20000400000 */
[----:B------:R-:W-:Y:S01]  /*4b50*/  ISETP.LT.OR P2, PT, R6, 0x1, !P0 ;  /* 0x000000010600780c */ /* 0x000fe20004741670 */
[-C--:B------:R-:W-:Y:S01]  /*4b60*/  FMUL R82, R82, R14.reuse ;  /* 0x0000000e52527220 */ /* 0x080fe20000400000 */
[----:B------:R-:W-:Y:S01]  /*4b70*/  ISETP.LT.OR P3, PT, R6, 0x9, !P3 ;  /* 0x000000090600780c */ /* 0x000fe20005f61670 */
[-C--:B------:R-:W-:Y:S01]  /*4b80*/  FMUL R81, R81, R14.reuse ;  /* 0x0000000e51517220 */ /* 0x080fe20000400000 */
[----:B------:R-:W-:Y:S01]  /*4b90*/  F2FP.SATFINITE.E5M2.F32.PACK_AB_MERGE_C R85, RZ, R85, RZ ;  /* 0x00000055ff55723e */ /* 0x000fe200048060ff */
[----:B------:R-:W-:Y:S01]  /*4ba0*/  FMUL R80, R80, R14 ;  /* 0x0000000e50507220 */ /* 0x000fe20000400000 */
[----:B------:R-:W-:Y:S01]  /*4bb0*/  F2FP.SATFINITE.E5M2.F32.PACK_AB_MERGE_C R5, RZ, R84, RZ ;  /* 0x00000054ff05723e */ /* 0x000fe200048060ff */
[-C--:B------:R-:W-:Y:S01]  /*4bc0*/  FMUL R79, R79, R14.reuse ;  /* 0x0000000e4f4f7220 */ /* 0x080fe20000400000 */
[----:B------:R-:W-:Y:S01]  /*4bd0*/  F2FP.SATFINITE.E5M2.F32.PACK_AB_MERGE_C R83, RZ, R83, RZ ;  /* 0x00000053ff53723e */ /* 0x000fe200048060ff */
[-C--:B------:R-:W-:Y:S01]  /*4be0*/  FMUL R78, R78, R14.reuse ;  /* 0x0000000e4e4e7220 */ /* 0x080fe20000400000 */
[----:B------:R-:W-:Y:S01]  /*4bf0*/  ISETP.LT.OR P0, PT, R6, 0x9, !P0 ;  /* 0x000000090600780c */ /* 0x000fe20004701670 */
[----:B------:R-:W-:Y:S01]  /*4c00*/  @!P1 STG.E.U8 desc[UR20][R16.64], R85 ;  /* 0x0000005510009986 */ /* 0x000fe2000c101114 */
[C---:B------:R-:W-:Y:S01]  /*4c10*/  ISETP.GE.AND P1, PT, R26.reuse, 0x9, PT ;  /* 0x000000091a00780c */ /* 0x040fe20003f26270 */
[-C--:B------:R-:W-:Y:S01]  /*4c20*/  FMUL R77, R77, R14.reuse ;  /* 0x0000000e4d4d7220 */ /* 0x080fe20000400000 */
[----:B------:R-:W-:Y:S01]  /*4c30*/  F2FP.SATFINITE.E5M2.F32.PACK_AB_MERGE_C R81, RZ, R81, RZ ;  /* 0x00000051ff51723e */ /* 0x000fe200048060ff */
[----:B------:R0:W-:Y:S01]  /*4c40*/  @!P2 STG.E.U8 desc[UR20][R16.64+0x1], R5 ;  /* 0x000001051000a986 */ /* 0x0001e2000c101114 */
[----:B------:R-:W-:Y:S01]  /*4c50*/  ISETP.GE.AND P2, PT, R26, 0xa, PT ;  /* 0x0000000a1a00780c */ /* 0x000fe20003f46270 */
[----:B------:R-:W-:Y:S01]  /*4c60*/  FMUL R76, R76, R14 ;  /* 0x0000000e4c4c7220 */ /* 0x000fe20000400000 */
[----:B------:R-:W-:Y:S01]  /*4c70*/  F2FP.SATFINITE.E5M2.F32.PACK_AB_MERGE_C R25, RZ, R80, RZ ;  /* 0x00000050ff19723e */ /* 0x000fe200048060ff */
[----:B------:R-:W-:Y:S01]  /*4c80*/  @!P3 STG.E.U8 desc[UR20][R18.64], R83 ;  /* 0x000000531200b986 */ /* 0x000fe2000c101114 */
[----:B------:R-:W-:Y:S01]  /*4c90*/  ISETP.LT.OR P3, PT, R6, 0x1, !P1 ;  /* 0x000000010600780c */ /* 0x000fe20004f61670 */
[-C--:B------:R-:W-:Y:S01]  /*4ca0*/  FMUL R74, R74, R14.reuse ;  /* 0x0000000e4a4a7220 */ /* 0x080fe20000400000 */
[C---:B------:R-:W-:Y:S01]  /*4cb0*/  ISETP.LT.OR P5, PT, R6.reuse, 0x1, !P2 ;  /* 0x000000010600780c */ /* 0x040fe200057a1670 */
[-C--:B------:R-:W-:Y:S01]  /*4cc0*/  FMUL R75, R75, R14.reuse ;  /* 0x0000000e4b4b7220 */ /* 0x080fe20000400000 */
[----:B------:R-:W-:Y:S01]  /*4cd0*/  ISETP.LT.OR P1, PT, R6, 0x9, !P1 ;  /* 0x000000090600780c */ /* 0x000fe20004f21670 */
[-C--:B------:R-:W-:Y:S01]  /*4ce0*/  FMUL R73, R73, R14.reuse ;  /* 0x0000000e49497220 */ /* 0x080fe20000400000 */
[----:B------:R-:W-:Y:S01]  /*4cf0*/  F2FP.SATFINITE.E5M2.F32.PACK_AB_MERGE_C R79, RZ, R79, RZ ;  /* 0x0000004fff4f723e */ /* 0x000fe200048060ff */
[----:B------:R-:W-:Y:S01]  /*4d00*/  FMUL R72, R72, R14 ;  /* 0x0000000e48487220 */ /* 0x000fe20000400000 */
[----:B0-----:R-:W-:Y:S01]  /*4d10*/  F2FP.SATFINITE.E5M2.F32.PACK_AB_MERGE_C R5, RZ, R82, RZ ;  /* 0x00000052ff05723e */ /* 0x001fe200048060ff */
[-C--:B------:R-:W-:Y:S01]  /*4d20*/  FMUL R70, R70, R14.reuse ;  /* 0x0000000e46467220 */ /* 0x080fe20000400000 */
[----:B------:R-:W-:Y:S01]  /*4d30*/  ISETP.LT.OR P2, PT, R6, 0x9, !P2 ;  /* 0x000000090600780c */ /* 0x000fe20005741670 */
[----:B------:R-:W-:Y:S01]  /*4d40*/  FMUL R71, R71, R14 ;  /* 0x0000000e47477220 */ /* 0x000fe20000400000 */
[----:B------:R-:W-:Y:S01]  /*4d50*/  F2FP.SATFINITE.E5M2.F32.PACK_AB_MERGE_C R27, RZ, R78, RZ ;  /* 0x0000004eff1b723e */ /* 0x000fe200048060ff */
[----:B------:R0:W-:Y:S01]  /*4d60*/  @!P0 STG.E.U8 desc[UR20][R18.64+0x1], R5 ;  /* 0x0000010512008986 */ /* 0x0001e2000c101114 */
[C---:B------:R-:W-:Y:S01]  /*4d70*/  ISETP.GE.AND P0, PT, R26.reuse, 0x11, PT ;  /* 0x000000111a00780c */ /* 0x040fe20003f06270 */
[-C--:B------:R-:W-:Y:S01]  /*4d80*/  FMUL R69, R69, R14.reuse ;  /* 0x0000000e45457220 */ /* 0x080fe20000400000 */
[----:B------:R-:W-:Y:S01]  /*4d90*/  F2FP.SATFINITE.E5M2.F32.PACK_AB_MERGE_C R77, RZ, R77, RZ ;  /* 0x0000004dff4d723e */ /* 0x000fe200048060ff */
[----:B------:R-:W-:Y:S01]  /*4da0*/  @!P3 STG.E.U8 desc[UR20][R16.64+0x8], R81 ;  /* 0x000008511000b986 */ /* 0x000fe2000c101114 */
[----:B------:R-:W-:Y:S01]  /*4db0*/  ISETP.GE.AND P3, PT, R26, 0x12, PT ;  /* 0x000000121a00780c */ /* 0x000fe20003f66270 */
[-C--:B------:R-:W-:Y:S01]  /*4dc0*/  FMUL R68, R68, R14.reuse ;  /* 0x0000000e44447220 */ /* 0x080fe20000400000 */
[----:B------:R-:W-:Y:S01]  /*4dd0*/  F2FP.SATFINITE.E5M2.F32.PACK_AB_MERGE_C R75, RZ, R75, RZ ;  /* 0x0000004bff4b723e */ /* 0x000fe200048060ff */
[----:B------:R1:W-:Y:S01]  /*4de0*/  @!P5 STG.E.U8 desc[UR20][R16.64+0x9], R25 ;  /* 0x000009191000d986 */ /* 0x0003e2000c101114 */
[C---:B------:R-:W-:Y:S01]  /*4df0*/  ISETP.LT.OR P5, PT, R6.reuse, 0x1, !P3 ;  /* 0x000000010600780c */ /* 0x040fe20005fa1670 */
[-C--:B------:R-:W-:Y:S01]  /*4e00*/  FMUL R67, R67, R14.reuse ;  /* 0x0000000e43437220 */ /* 0x080fe20000400000 */
[C---:B------:R-:W-:Y:S01]  /*4e10*/  ISETP.LT.OR P3, PT, R6.reuse, 0x9, !P3 ;  /* 0x000000090600780c */ /* 0x040fe20005f61670 */
[----:B------:R-:W-:Y:S01]  /*4e20*/  @!P1 STG.E.U8 desc[UR20][R18.64+0x8], R79 ;  /* 0x0000084f12009986 */ /* 0x000fe2000c101114 */
[----:B------:R-:W-:Y:S01]  /*4e30*/  ISETP.LT.OR P1, PT, R6, 0x1, !P0 ;  /* 0x000000010600780c */ /* 0x000fe20004721670 */
[----:B------:R-:W-:Y:S01]  /*4e40*/  FMUL R66, R66, R14 ;  /* 0x0000000e42427220 */ /* 0x000fe20000400000 */
[----:B0-----:R-:W-:Y:S01]  /*4e50*/  F2FP.SATFINITE.E5M2.F32.PACK_AB_MERGE_C R5, RZ, R76, RZ ;  /* 0x0000004cff05723e */ /* 0x001fe200048060ff */
[----:B------:R-:W-:Y:S01]  /*4e60*/  @!P2 STG.E.U8 desc[UR20][R18.64+0x9], R27 ;  /* 0x0000091b1200a986 */ /* 0x000fe2000c101114 */
[----:B------:R-:W-:Y:S01]  /*4e70*/  ISETP.GE.AND P2, PT, R26, 0x19, PT ;  /* 0x000000191a00780c */ /* 0x000fe20003f46270 */
[-C--:B------:R-:W-:Y:S01]  /*4e80*/  FMUL R65, R65, R14.reuse ;  /* 0x0000000e41417220 */ /* 0x080fe20000400000 */
[----:B------:R-:W-:Y:S01]  /*4e90*/  ISETP.LT.OR P0, PT, R6, 0x9, !P0 ;  /* 0x000000090600780c */ /* 0x000fe20004701670 */
[----:B------:R-:W-:Y:S01]  /*4ea0*/  FMUL R64, R64, R14 ;  /* 0x0000000e40407220 */ /* 0x000fe20000400000 */
[----:B------:R-:W-:Y:S01]  /*4eb0*/  ISETP.LT.OR P6, PT, R6, 0x1, !P2 ;  /* 0x000000010600780c */ /* 0x000fe200057c1670 */
[----:B------:R0:W-:Y:S01]  /*4ec0*/  @!P5 STG.E.U8 desc[UR20][R16.64+0x11], R5 ;  /* 0x000011051000d986 */ /* 0x0001e2000c101114 */
[----:B-1----:R-:W-:Y:S01]  /*4ed0*/  F2FP.SATFINITE.E5M2.F32.PACK_AB_MERGE_C R25, RZ, R74, RZ ;  /* 0x0000004aff19723e */ /* 0x002fe200048060ff */
[-C--:B------:R-:W-:Y:S01]  /*4ee0*/  FMUL R62, R62, R14.reuse ;  /* 0x0000000e3e3e7220 */ /* 0x080fe20000400000 */
[----:B------:R-:W-:Y:S01]  /*4ef0*/  F2FP.SATFINITE.E5M2.F32.PACK_AB_MERGE_C R73, RZ, R73, RZ ;  /* 0x00000049ff49723e */ /* 0x000fe200048060ff */
[----:B------:R-:W-:Y:S01]  /*4f00*/  @!P1 STG.E.U8 desc[UR20][R16.64+0x10], R77 ;  /* 0x0000104d10009986 */ /* 0x000fe2000c101114 */
[----:B------:R-:W-:Y:S01]  /*4f10*/  ISETP.GE.AND P1, PT, R26, 0x1a, PT ;  /* 0x0000001a1a00780c */ /* 0x000fe20003f26270 */
[-C--:B------:R-:W-:Y:S01]  /*4f20*/  FMUL R63, R63, R14.reuse ;  /* 0x0000000e3f3f7220 */ /* 0x080fe20000400000 */
[C---:B------:R-:W-:Y:S01]  /*4f30*/  ISETP.LT.OR P2, PT, R6.reuse, 0x9, !P2 ;  /* 0x000000090600780c */ /* 0x040fe20005741670 */
[----:B------:R1:W-:Y:S01]  /*4f40*/  @!P3 STG.E.U8 desc[UR20][R18.64+0x11], R25 ;  /* 0x000011191200b986 */ /* 0x0003e2000c101114 */
[C---:B------:R-:W-:Y:S01]  /*4f50*/  ISETP.LT.OR P5, PT, R6.reuse, 0x1, !P1 ;  /* 0x000000010600780c */ /* 0x040fe20004fa1670 */
[----:B------:R-:W-:Y:S01]  /*4f60*/  FMUL R61, R61, R14 ;  /* 0x0000000e3d3d7220 */ /* 0x000fe20000400000 */
[----:B------:R-:W-:Y:S01]  /*4f70*/  ISETP.LT.OR P3, PT, R6, 0x9, !P1 ;  /* 0x000000090600780c */ /* 0x000fe20004f61670 */
[----:B------:R-:W-:Y:S01]  /*4f80*/  @!P0 STG.E.U8 desc[UR20][R18.64+0x10], R75 ;  /* 0x0000104b12008986 */ /* 0x000fe2000c101114 */
[----:B0-----:R-:W-:Y:S01]  /*4f90*/  F2FP.SATFINITE.E5M2.F32.PACK_AB_MERGE_C R5, RZ, R72, RZ ;  /* 0x00000048ff05723e */ /* 0x001fe200048060ff */
[-C--:B------:R-:W-:Y:S01]  /*4fa0*/  FMUL R60, R60, R14.reuse ;  /* 0x0000000e3c3c7220 */ /* 0x080fe20000400000 */
[C---:B------:R-:W-:Y:S01]  /*4fb0*/  ISETP.GE.AND P0, PT, R26.reuse, 0x21, PT ;  /* 0x000000211a00780c */ /* 0x040fe20003f06270 */
[----:B------:R-:W-:Y:S01]  /*4fc0*/  @!P6 STG.E.U8 desc[UR20][R16.64+0x18], R73 ;  /* 0x000018491000e986 */ /* 0x000fe2000c101114 */
[----:B------:R-:W-:Y:S01]  /*4fd0*/  ISETP.GE.AND P1, PT, R26, 0x22, PT ;  /* 0x000000221a00780c */ /* 0x000fe20003f26270 */
[-C--:B------:R-:W-:Y:S01]  /*4fe0*/  FMUL R59, R59, R14.reuse ;  /* 0x0000000e3b3b7220 */ /* 0x080fe20000400000 */
[----:B------:R-:W-:Y:S01]  /*4ff0*/  ISETP.LT.OR P6, PT, R6, 0x1, !P0 ;  /* 0x000000010600780c */ /* 0x000fe200047c1670 */
[----:B------:R-:W-:Y:S01]  /*5000*/  FMUL R58, R58, R14 ;  /* 0x0000000e3a3a7220 */ /* 0x000fe20000400000 */
[----:B-1----:R-:W-:Y:S01]  /*5010*/  F2FP.SATFINITE.E5M2.F32.PACK_AB_MERGE_C R25, RZ, R70, RZ ;  /* 0x00000046ff19723e */ /* 0x002fe200048060ff */
[----:B------:R0:W-:Y:S01]  /*5020*/  @!P5 STG.E.U8 desc[UR20][R16.64+0x19], R5 ;  /* 0x000019051000d986 */ /* 0x0001e2000c101114 */
[----:B------:R-:W-:Y:S01]  /*5030*/  ISETP.LT.OR P5, PT, R6, 0x1, !P1 ;  /* 0x000000010600780c */ /* 0x000fe20004fa1670 */
[-C--:B------:R-:W-:Y:S01]  /*5040*/  FMUL R57, R57, R14.reuse ;  /* 0x0000000e39397220 */ /* 0x080fe20000400000 */
[----:B------:R-:W-:Y:S01]  /*5050*/  F2FP.SATFINITE.E5M2.F32.PACK_AB_MERGE_C R71, RZ, R71, RZ ;  /* 0x00000047ff47723e */ /* 0x000fe200048060ff */
[----:B------:R1:W-:Y:S01]  /*5060*/  @!P3 STG.E.U8 desc[UR20][R18.64+0x19], R25 ;  /* 0x000019191200b986 */ /* 0x0003e2000c101114 */
[----:B------:R-:W-:Y:S01]  /*5070*/  F2FP.SATFINITE.E5M2.F32.PACK_AB_MERGE_C R69, RZ, R69, RZ ;  /* 0x00000045ff45723e */ /* 0x000fe200048060ff */
[----:B------:R-:W-:Y:S01]  /*5080*/  FMUL R56, R56, R14 ;  /* 0x0000000e38387220 */ /* 0x000fe20000400000 */
[----:B------:R-:W-:Y:S01]  /*5090*/  F2FP.SATFINITE.E5M2.F32.PACK_AB_MERGE_C R27, RZ, R68, RZ ;  /* 0x00000044ff1b723e */ /* 0x000fe200048060ff */
[----:B------:R-:W-:Y:S01]  /*50a0*/  @!P2 STG.E.U8 desc[UR20][R18.64+0x18], R71 ;  /* 0x000018471200a986 */ /* 0x000fe2000c101114 */
[----:B------:R-:W-:Y:S01]  /*50b0*/  ISETP.LT.OR P3, PT, R6, 0x9, !P1 ;  /* 0x000000090600780c */ /* 0x000fe20004f61670 */
[-C--:B------:R-:W-:Y:S01]  /*50c0*/  FMUL R23, R23, R14.reuse ;  /* 0x0000000e17177220 */ /* 0x080fe20000400000 */
[----:B------:R-:W-:Y:S01]  /*50d0*/  ISETP.GE.AND P2, PT, R26, 0x29, PT ;  /* 0x000000291a00780c */ /* 0x000fe20003f46270 */
[----:B------:R-:W-:Y:S01]  /*50e0*/  @!P6 STG.E.U8 desc[UR20][R16.64+0x20], R69 ;  /* 0x000020451000e986 */ /* 0x000fe2000c101114 */
[----:B------:R-:W-:Y:S01]  /*50f0*/  ISETP.LT.OR P0, PT, R6, 0x9, !P0 ;  /* 0x000000090600780c */ /* 0x000fe20004701670 */
[----:B------:R-:W-:Y:S01]  /*5100*/  FMUL R22, R22, R14 ;  /* 0x0000000e16167220 */ /* 0x000fe20000400000 */
[----:B------:R-:W-:Y:S01]  /*5110*/  ISETP.GE.AND P1, PT, R26, 0x2a, PT ;  /* 0x0000002a1a00780c */ /* 0x000fe20003f26270 */
[----:B------:R-:W-:Y:S01]  /*5120*/  @!P5 STG.E.U8 desc[UR20][R16.64+0x21], R27 ;  /* 0x0000211b1000d986 */ /* 0x000fe2000c101114 */
[----:B------:R-:W-:-:S02]  /*5130*/  ISETP.LT.OR P6, PT, R6, 0x1, !P2 ;  /* 0x000000010600780c */ /* 0x000fc400057c1670 */
[C---:B------:R-:W-:Y:S02]  /*5140*/  ISETP.LT.OR P5, PT, R6.reuse, 0x1, !P1 ;  /* 0x000000010600780c */ /* 0x040fe40004fa1670 */
[----:B------:R-:W-:Y:S02]  /*5150*/  F2FP.SATFINITE.E5M2.F32.PACK_AB_MERGE_C R67, RZ, R67, RZ ;  /* 0x00000043ff43723e */ /* 0x000fe400048060ff */
[----:B0-----:R-:W-:Y:S02]  /*5160*/  F2FP.SATFINITE.E5M2.F32.PACK_AB_MERGE_C R5, RZ, R66, RZ ;  /* 0x00000042ff05723e */ /* 0x001fe400048060ff */
[----:B------:R-:W-:Y:S01]  /*5170*/  F2FP.SATFINITE.E5M2.F32.PACK_AB_MERGE_C R65, RZ, R65, RZ ;  /* 0x00000041ff41723e */ /* 0x000fe200048060ff */
[----:B------:R-:W-:Y:S01]  /*5180*/  @!P0 STG.E.U8 desc[UR20][R18.64+0x20], R67 ;  /* 0x0000204312008986 */ /* 0x000fe2000c101114 */
[----:B-1----:R-:W-:Y:S02]  /*5190*/  F2FP.SATFINITE.E5M2.F32.PACK_AB_MERGE_C R25, RZ, R64, RZ ;  /* 0x00000040ff19723e */ /* 0x002fe400048060ff */
[C---:B------:R-:W-:Y:S01]  /*51a0*/  ISETP.LT.OR P1, PT, R6.reuse, 0x9, !P1 ;  /* 0x000000090600780c */ /* 0x040fe20004f21670 */
[----:B------:R0:W-:Y:S01]  /*51b0*/  @!P3 STG.E.U8 desc[UR20][R18.64+0x21], R5 ;  /* 0x000021051200b986 */ /* 0x0001e2000c101114 */
[----:B------:R-:W-:-:S02]  /*51c0*/  ISETP.LT.OR P2, PT, R6, 0x9, !P2 ;  /* 0x000000090600780c */ /* 0x000fc40005741670 */
[C---:B------:R-:W-:Y:S01]  /*51d0*/  ISETP.GE.AND P3, PT, R26.reuse, 0x31, PT ;  /* 0x000000311a00780c */ /* 0x040fe20003f66270 */
[----:B------:R-:W-:Y:S01]  /*51e0*/  @!P6 STG.E.U8 desc[UR20][R16.64+0x28], R65 ;  /* 0x000028411000e986 */ /* 0x000fe2000c101114 */
[----:B------:R-:W-:Y:S02]  /*51f0*/  ISETP.GE.AND P0, PT, R26, 0x32, PT ;  /* 0x000000321a00780c */ /* 0x000fe40003f06270 */
[----:B------:R-:W-:Y:S01]  /*5200*/  F2FP.SATFINITE.E5M2.F32.PACK_AB_MERGE_C R63, RZ, R63, RZ ;  /* 0x0000003fff3f723e */ /* 0x000fe200048060ff */
[----:B------:R1:W-:Y:S01]  /*5210*/  @!P5 STG.E.U8 desc[UR20][R16.64+0x29], R25 ;  /* 0x000029191000d986 */ /* 0x0003e2000c101114 */
[C---:B------:R-:W-:Y:S02]  /*5220*/  ISETP.LT.OR P5, PT, R6.reuse, 0x1, !P3 ;  /* 0x000000010600780c */ /* 0x040fe40005fa1670 */
[----:B------:R-:W-:Y:S02]  /*5230*/  ISETP.LT.OR P6, PT, R6, 0x1, !P0 ;  /* 0x000000010600780c */ /* 0x000fe400047c1670 */
[----:B0-----:R-:W-:Y:S01]  /*5240*/  F2FP.SATFINITE.E5M2.F32.PACK_AB_MERGE_C R5, RZ, R62, RZ ;  /* 0x0000003eff05723e */ /* 0x001fe200048060ff */
[----:B------:R-:W-:Y:S01]  /*5250*/  @!P2 STG.E.U8 desc[UR20][R18.64+0x28], R63 ;  /* 0x0000283f1200a986 */ /* 0x000fe2000c101114 */
[----:B------:R-:W-:-:S02]  /*5260*/  F2FP.SATFINITE.E5M2.F32.PACK_AB_MERGE_C R61, RZ, R61, RZ ;  /* 0x0000003dff3d723e */ /* 0x000fc400048060ff */
[----:B------:R-:W-:Y:S01]  /*5270*/  ISETP.GE.AND P2, PT, R26, 0x3a, PT ;  /* 0x0000003a1a00780c */ /* 0x000fe20003f46270 */
[----:B------:R0:W-:Y:S01]  /*5280*/  @!P1 STG.E.U8 desc[UR20][R18.64+0x29], R5 ;  /* 0x0000290512009986 */ /* 0x0001e2000c101114 */
[----:B------:R-:W-:Y:S02]  /*5290*/  ISETP.LT.OR P1, PT, R6, 0x9, !P3 ;  /* 0x000000090600780c */ /* 0x000fe40005f21670 */
[----:B-1----:R-:W-:Y:S01]  /*52a0*/  F2FP.SATFINITE.E5M2.F32.PACK_AB_MERGE_C R25, RZ, R60, RZ ;  /* 0x0000003cff19723e */ /* 0x002fe200048060ff */
[----:B------:R-:W-:Y:S01]  /*52b0*/  @!P5 STG.E.U8 desc[UR20][R16.64+0x30], R61 ;  /* 0x0000303d1000d986 */ /* 0x000fe2000c101114 */
[----:B------:R-:W-:Y:S02]  /*52c0*/  ISETP.GE.AND P3, PT, R26, 0x39, PT ;  /* 0x000000391a00780c */ /* 0x000fe40003f66270 */
[C---:B------:R-:W-:Y:S01]  /*52d0*/  ISETP.LT.OR P0, PT, R6.reuse, 0x9, !P0 ;  /* 0x000000090600780c */ /* 0x040fe20004701670 */
[----:B------:R1:W-:Y:S01]  /*52e0*/  @!P6 STG.E.U8 desc[UR20][R16.64+0x31], R25 ;  /* 0x000031191000e986 */ /* 0x0003e2000c101114 */
[----:B------:R-:W-:-:S02]  /*52f0*/  ISETP.LT.OR P5, PT, R6, 0x1, !P3 ;  /* 0x000000010600780c */ /* 0x000fc40005fa1670 */
[C---:B------:R-:W-:Y:S02]  /*5300*/  ISETP.LT.OR P6, PT, R6.reuse, 0x1, !P2 ;  /* 0x000000010600780c */ /* 0x040fe400057c1670 */
[C---:B------:R-:W-:Y:S02]  /*5310*/  ISETP.LT.OR P3, PT, R6.reuse, 0x9, !P3 ;  /* 0x000000090600780c */ /* 0x040fe40005f61670 */
[----:B------:R-:W-:Y:S02]  /*5320*/  ISETP.LT.OR P2, PT, R6, 0x9, !P2 ;  /* 0x000000090600780c */ /* 0x000fe40005741670 */
[----:B------:R-:W-:Y:S02]  /*5330*/  F2FP.SATFINITE.E5M2.F32.PACK_AB_MERGE_C R59, RZ, R59, RZ ;  /* 0x0000003bff3b723e */ /* 0x000fe400048060ff */
[----:B0-----:R-:W-:Y:S02]  /*5340*/  F2FP.SATFINITE.E5M2.F32.PACK_AB_MERGE_C R5, RZ, R58, RZ ;  /* 0x0000003aff05723e */ /* 0x001fe400048060ff */
[----:B------:R-:W-:Y:S01]  /*5350*/  F2FP.SATFINITE.E5M2.F32.PACK_AB_MERGE_C R57, RZ, R57, RZ ;  /* 0x00000039ff39723e */ /* 0x000fe200048060ff */
[----:B------:R0:W-:Y:S01]  /*5360*/  @!P1 STG.E.U8 desc[UR20][R18.64+0x30], R59 ;  /* 0x0000303b12009986 */ /* 0x0001e2000c101114 */
[----:B-1----:R-:W-:-:S02]  /*5370*/  F2FP.SATFINITE.E5M2.F32.PACK_AB_MERGE_C R25, RZ, R56, RZ ;  /* 0x00000038ff19723e */ /* 0x002fc400048060ff */
[----:B------:R-:W-:Y:S01]  /*5380*/  F2FP.SATFINITE.E5M2.F32.PACK_AB_MERGE_C R23, RZ, R23, RZ ;  /* 0x00000017ff17723e */ /* 0x000fe200048060ff */
[----:B------:R0:W-:Y:S01]  /*5390*/  @!P0 STG.E.U8 desc[UR20][R18.64+0x31], R5 ;  /* 0x0000310512008986 */ /* 0x0001e2000c101114 */
[----:B------:R-:W-:-:S03]  /*53a0*/  F2FP.SATFINITE.E5M2.F32.PACK_AB_MERGE_C R27, RZ, R22, RZ ;  /* 0x00000016ff1b723e */ /* 0x000fc600048060ff */
[----:B------:R0:W-:Y:S04]  /*53b0*/  @!P5 STG.E.U8 desc[UR20][R16.64+0x38], R57 ;  /* 0x000038391000d986 */ /* 0x0001e8000c101114 */
[----:B------:R0:W-:Y:S04]  /*53c0*/  @!P6 STG.E.U8 desc[UR20][R16.64+0x39], R25 ;  /* 0x000039191000e986 */ /* 0x0001e8000c101114 */
[----:B------:R0:W-:Y:S04]  /*53d0*/  @!P3 STG.E.U8 desc[UR20][R18.64+0x38], R23 ;  /* 0x000038171200b986 */ /* 0x0001e8000c101114 */
[----:B------:R0:W-:Y:S02]  /*53e0*/  @!P2 STG.E.U8 desc[UR20][R18.64+0x39], R27 ;  /* 0x0000391b1200a986 */ /* 0x0001e4000c101114 */
.L_x_106:
[----:B------:R-:W-:Y:S05]  /*53f0*/  BSYNC B0 ;  /* 0x0000000000007941 */ /* 0x000fea0003800000 */
.L_x_40:
[C---:B------:R-:W-:Y:S01]  /*5400*/  LEA R2, P0, R8.reuse, R2, 0x1 ;  /* 0x0000000208027211 */ /* 0x040fe200078008ff */
[----:B------:R-:W-:Y:S01]  /*5410*/  ULDC.64 UR6, c[0x0][0x650] ;  /* 0x0001940000067ab9 */ /* 0x000fe20000000a00 */
[----:B-----5:R-:W-:Y:S01]  /*5420*/  IMAD.U32 R4, RZ, RZ, UR16 ;  /* 0x00000010ff047e24 */ /* 0x020fe2000f8e00ff */
[----:B0-----:R-:W-:Y:S01]  /*5430*/  PRMT R16, RZ, 0x7610, R16 ;  /* 0x00007610ff107816 */ /* 0x001fe20000000010 */
[----:B------:R-:W-:Y:S01]  /*5440*/  IMAD.MOV.U32 R6, RZ, RZ, -0x1 ;  /* 0xffffffffff067424 */ /* 0x000fe200078e00ff */
[----:B------:R-:W-:Y:S01]  /*5450*/  LEA.HI.X R3, R8, R3, R0, 0x1, P0 ;  /* 0x0000000308037211 */ /* 0x000fe200000f0c00 */
[----:B------:R0:W-:Y:S01]  /*5460*/  SYNCS.ARRIVE.TRANS64.A1T0 RZ, [R4+UR23], RZ ;  /* 0x000000ff04ff79a7 */ /* 0x0001e20008100017 */
[----:B------:R-:W-:Y:S01]  /*5470*/  ISETP.GE.U32.AND P0, PT, R2, UR6, PT ;  /* 0x0000000602007c0c */ /* 0x000fe2000bf06070 */
[----:B------:R-:W-:-:S03]  /*5480*/  IMAD.MOV.U32 R5, RZ, RZ, -0x1 ;  /* 0xffffffffff057424 */ /* 0x000fc600078e00ff */
[----:B------:R-:W-:Y:S01]  /*5490*/  ISETP.GE.U32.AND.EX P0, PT, R3, UR7, PT, P0 ;  /* 0x0000000703007c0c */ /* 0x000fe2000bf06100 */
[----:B0-----:R-:W-:-:S12]  /*54a0*/  IMAD.MOV.U32 R4, RZ, RZ, -0x1 ;  /* 0xffffffffff047424 */ /* 0x001fd800078e00ff */
[----:B------:R-:W-:Y:S05]  /*54b0*/  @P0 BRA `(.L_x_107) ;  /* 0x0000000400600947 */ /* 0x000fea0003800000 */
[----:B------:R-:W0:Y:S01]  /*54c0*/  S2R R28, SR_CTAID.X ;  /* 0x00000000001c7919 */ /* 0x000e220000002500 */
[----:B------:R-:W5:Y:S01]  /*54d0*/  LDC.64 R22, c[0x0][0x628] ;  /* 0x00018a00ff167b82 */ /* 0x000f620000000a00 */
[----:B------:R-:W-:Y:S01]  /*54e0*/  ULDC UR6, c[0x0][0x150] ;  /* 0x0000540000067ab9 */ /* 0x000fe20000000800 */
[----:B-1----:R-:W-:Y:S01]  /*54f0*/  IMAD.MOV.U32 R18, RZ, RZ, R2 ;  /* 0x000000ffff127224 */ /* 0x002fe200078e0002 */
[----:B------:R-:W1:Y:S01]  /*5500*/  S2R R30, SR_CTAID.Y ;  /* 0x00000000001e7919 */ /* 0x000e620000002600 */
[----:B------:R-:W-:-:S04]  /*5510*/  IMAD.MOV.U32 R19, RZ, RZ, R3 ;  /* 0x000000ffff137224 */ /* 0x000fc800078e0003 */
[----:B------:R-:W1:Y:S08]  /*5520*/  LDC R31, c[0x0][0x144] ;  /* 0x00005100ff1f7b82 */ /* 0x000e700000000800 */
[----:B------:R-:W1:Y:S08]  /*5530*/  LDC R6, c[0x0][0x630] ;  /* 0x00018c00ff067b82 */ /* 0x000e700000000800 */
[----:B------:R-:W1:Y:S01]  /*5540*/  LDC.64 R26, c[0x0][0x620] ;  /* 0x00018800ff1a7b82 */ /* 0x000e620000000a00 */
[----:B-----5:R-:W-:-:S04]  /*5550*/  ISETP.NE.U32.AND P0, PT, R22, RZ, PT ;  /* 0x000000ff1600720c */ /* 0x020fc80003f05070 */
[----:B------:R-:W-:Y:S02]  /*5560*/  ISETP.NE.AND.EX P0, PT, R23, RZ, PT, P0 ;  /* 0x000000ff1700720c */ /* 0x000fe40003f05300 */
[----:B0-----:R-:W-:-:S05]  /*5570*/  I2FP.F32.U32 R4, R28 ;  /* 0x0000001c00047245 */ /* 0x001fca0000201000 */
[----:B------:R-:W-:-:S04]  /*5580*/  FMUL R4, R4, UR6 ;  /* 0x0000000604047c20 */ /* 0x000fc80008400000 */
[----:B------:R0:W0:Y:S02]  /*5590*/  F2I.U32.TRUNC.NTZ R29, R4 ;  /* 0x00000004001d7305 */ /* 0x000024000020f000 */
[----:B------:R-:W-:Y:S05]  /*55a0*/  @!P0 BRA `(.L_x_108) ;  /* 0x0000000000288947 */ /* 0x000fea0003800000 */
[----:B------:R-:W5:Y:S02]  /*55b0*/  LDC R5, c[0x0][0x634] ;  /* 0x00018d00ff057b82 */ /* 0x000f640000000800 */
[----:B-----5:R-:W-:-:S05]  /*55c0*/  IADD3 R19, P0, R2, R5, RZ ;  /* 0x0000000502137210 */ /* 0x020fca0007f1e0ff */
[----:B--234-:R-:W-:-:S04]  /*55d0*/  IMAD.X R25, RZ, RZ, R3, P0 ;  /* 0x000000ffff197224 */ /* 0x01cfc800000e0603 */
[----:B0-----:R-:W-:-:S04]  /*55e0*/  IMAD.WIDE.U32 R4, R25, R22, RZ ;  /* 0x0000001619047225 */ /* 0x001fc800078e00ff */
[----:B------:R-:W-:-:S04]  /*55f0*/  IMAD.WIDE.U32 R16, P0, R19, R23, R4 ;  /* 0x0000001713107225 */ /* 0x000fc80007800004 */
[----:B------:R-:W-:-:S04]  /*5600*/  IMAD.WIDE.U32 R4, R19, R22, RZ ;  /* 0x0000001613047225 */ /* 0x000fc800078e00ff */
[----:B------:R-:W-:Y:S01]  /*5610*/  IMAD.X R19, RZ, RZ, RZ, P0 ;  /* 0x000000ffff137224 */ /* 0x000fe200000e06ff */
[----:B------:R-:W-:Y:S01]  /*5620*/  IADD3 RZ, P0, R5, R16, RZ ;  /* 0x0000001005ff7210 */ /* 0x000fe20007f1e0ff */
[----:B------:R-:W-:-:S04]  /*5630*/  IMAD.MOV.U32 R18, RZ, RZ, R17 ;  /* 0x000000ffff127224 */ /* 0x000fc800078e0011 */
[----:B------:R-:W-:-:S08]  /*5640*/  IMAD.WIDE.U32.X R18, R25, R23, R18, P0 ;  /* 0x0000001719127225 */ /* 0x000fd000000e0412 */
.L_x_108:
[-CC-:B-1234-:R-:W-:Y:S01]  /*5650*/  SHF.R.U64 R24, R18, R6.reuse, R19.reuse ;  /* 0x0000000612187219 */ /* 0x19efe20000001213 */
[----:B------:R-:W1:Y:S01]  /*5660*/  LDC.64 R34, c[0x0][0x640] ;  /* 0x00019000ff227b82 */ /* 0x000e620000000a00 */
[----:B0-----:R-:W-:Y:S01]  /*5670*/  SHF.R.U32.HI R4, RZ, R6, R19 ;  /* 0x00000006ff047219 */ /* 0x001fe20000011613 */
[----:B------:R-:W-:Y:S01]  /*5680*/  IMAD.MOV R29, RZ, RZ, -R29 ;  /* 0x000000ffff1d7224 */ /* 0x000fe200078e0a1d */
[----:B------:R-:W-:Y:S01]  /*5690*/  IADD3 R17, P0, RZ, -R24, RZ ;  /* 0x80000018ff117210 */ /* 0x000fe20007f1e0ff */
[----:B------:R-:W-:Y:S01]  /*56a0*/  ULDC UR6, c[0x0][0x154] ;  /* 0x0000550000067ab9 */ /* 0x000fe20000000800 */
[----:B------:R-:W-:Y:S02]  /*56b0*/  IMAD.MOV.U32 R19, RZ, RZ, 0x1 ;  /* 0x00000001ff137424 */ /* 0x000fe400078e00ff */
[----:B------:R-:W-:Y:S01]  /*56c0*/  IMAD R29, R31, R29, R28 ;  /* 0x0000001d1f1d7224 */ /* 0x000fe200078e021c */
[----:B------:R-:W0:Y:S01]  /*56d0*/  LDC R16, c[0x0][0x618] ;  /* 0x00018600ff107b82 */ /* 0x000e220000000800 */
[----:B------:R-:W-:-:S04]  /*56e0*/  IMAD.X R5, RZ, RZ, ~R4, P0 ;  /* 0x000000ffff057224 */ /* 0x000fc800000e0e04 */
[-C--:B------:R-:W-:Y:S02]  /*56f0*/  IMAD R6, R5, R26.reuse, RZ ;  /* 0x0000001a05067224 */ /* 0x080fe400078e02ff */
[C---:B------:R-:W-:Y:S01]  /*5700*/  IMAD.WIDE.U32 R4, R17.reuse, R26, R2 ;  /* 0x0000001a11047225 */ /* 0x040fe200078e0002 */
[----:B------:R-:W2:Y:S03]  /*5710*/  LDC R18, c[0x0][0x608] ;  /* 0x00018200ff127b82 */ /* 0x000ea60000000800 */
[----:B------:R-:W-:Y:S01]  /*5720*/  IMAD R17, R17, R27, R6 ;  /* 0x0000001b11117224 */ /* 0x000fe200078e0206 */
[----:B------:R-:W-:-:S03]  /*5730*/  I2FP.F32.U32 R6, R30 ;  /* 0x0000001e00067245 */ /* 0x000fc60000201000 */
[----:B------:R-:W-:Y:S01]  /*5740*/  IMAD.IADD R5, R5, 0x1, R17 ;  /* 0x0000000105057824 */ /* 0x000fe200078e0211 */
[----:B------:R-:W3:Y:S01]  /*5750*/  LDC R32, c[0x0][0x658] ;  /* 0x00019600ff207b82 */ /* 0x000ee20000000800 */
[----:B-1----:R-:W-:Y:S01]  /*5760*/  ISETP.NE.U32.AND P0, PT, R34, RZ, PT ;  /* 0x000000ff2200720c */ /* 0x002fe20003f05070 */
[----:B------:R-:W-:-:S03]  /*5770*/  IMAD.MOV.U32 R17, RZ, RZ, -0x1 ;  /* 0xffffffffff117424 */ /* 0x000fc600078e00ff */
[----:B------:R-:W-:-:S03]  /*5780*/  ISETP.NE.AND.EX P0, PT, R35, RZ, PT, P0 ;  /* 0x000000ff2300720c */ /* 0x000fc60003f05300 */
[----:B------:R-:W1:Y:S01]  /*5790*/  LDC R27, c[0x0][0x148] ;  /* 0x00005200ff1b7b82 */ /* 0x000e620000000800 */
[-CC-:B0-----:R-:W-:Y:S02]  /*57a0*/  SHF.R.U64 R22, R4, R16.reuse, R5.reuse ;  /* 0x0000001004167219 */ /* 0x181fe40000001205 */
[----:B------:R-:W-:Y:S01]  /*57b0*/  SHF.R.U32.HI R5, RZ, R16, R5 ;  /* 0x00000010ff057219 */ /* 0x000fe20000011605 */
[----:B------:R-:W-:-:S04]  /*57c0*/  FMUL R16, R6, UR6 ;  /* 0x0000000606107c20 */ /* 0x000fc80008400000 */
[----:B------:R-:W0:Y:S01]  /*57d0*/  LDC R28, c[0x0][0x600] ;  /* 0x00018000ff1c7b82 */ /* 0x000e220000000800 */
[----:B------:R4:W0:Y:S01]  /*57e0*/  F2I.U32.TRUNC.NTZ R25, R16 ;  /* 0x0000001000197305 */ /* 0x000822000020f000 */
[-CC-:B--2---:R-:W-:Y:S02]  /*57f0*/  SHF.R.U64 R6, R22, R18.reuse, R5.reuse ;  /* 0x0000001216067219 */ /* 0x184fe40000001205 */
[----:B------:R-:W-:-:S04]  /*5800*/  SHF.R.U32.HI R5, RZ, R18, R5 ;  /* 0x00000012ff057219 */ /* 0x000fc80000011605 */
[----:B------:R-:W2:Y:S01]  /*5810*/  LDC R33, c[0x0][0x648] ;  /* 0x00019200ff217b82 */ /* 0x000ea20000000800 */
[-CC-:B---3--:R-:W-:Y:S02]  /*5820*/  SHF.R.U64 R26, R6, R32.reuse, R5.reuse ;  /* 0x00000020061a7219 */ /* 0x188fe40000001205 */
[-C--:B------:R-:W-:Y:S02]  /*5830*/  SHF.L.U32 R17, R17, R32.reuse, RZ ;  /* 0x0000002011117219 */ /* 0x080fe400000006ff */
[-C--:B------:R-:W-:Y:S01]  /*5840*/  SHF.R.U32.HI R5, RZ, R32.reuse, R5 ;  /* 0x00000020ff057219 */ /* 0x080fe20000011605 */
[----:B------:R-:W-:Y:S01]  /*5850*/  IMAD.MOV.U32 R4, RZ, RZ, R26 ;  /* 0x000000ffff047224 */ /* 0x000fe200078e001a */
[----:B------:R-:W-:Y:S01]  /*5860*/  SHF.L.U32 R32, R19, R32, RZ ;  /* 0x0000002013207219 */ /* 0x000fe200000006ff */
[----:B------:R-:W3:Y:S01]  /*5870*/  LDC R36, c[0x0][0x638] ;  /* 0x00018e00ff247b82 */ /* 0x000ee20000000800 */
[----:B------:R-:W-:-:S07]  /*5880*/  LOP3.LUT R31, RZ, R17, RZ, 0x33, !PT ;  /* 0x00000011ff1f7212 */ /* 0x000fce00078e33ff */
[----:B------:R-:W0:Y:S01]  /*5890*/  LDC R37, c[0x0][0x610] ;  /* 0x00018400ff257b82 */ /* 0x000e220000000800 */
[----:B----4-:R-:W-:Y:S05]  /*58a0*/  @!P0 BRA `(.L_x_109) ;  /* 0x0000000000288947 */ /* 0x010fea0003800000 */
[----:B------:R-:W4:Y:S02]  /*58b0*/  LDC R19, c[0x0][0x64c] ;  /* 0x00019300ff137b82 */ /* 0x000f240000000800 */
[----:B----4-:R-:W-:-:S05]  /*58c0*/  IADD3 R19, P0, R26, R19, RZ ;  /* 0x000000131a137210 */ /* 0x010fca0007f1e0ff */
        /* <DEDUP_REMOVED lines=8> */
.L_x_109:
[----:B--2---:R-:W-:Y:S01]  /*5950*/  SHF.R.U64 R4, R4, R33, R5 ;  /* 0x0000002104047219 */ /* 0x004fe20000001205 */
[----:B0-----:R-:W-:Y:S01]  /*5960*/  VIADD R19, R28, 0xffffffff ;  /* 0xffffffff1c137836 */ /* 0x001fe20000000000 */
[----:B------:R-:W-:Y:S01]  /*5970*/  LOP3.LUT R17, R6, R31, RZ, 0xc0, !PT ;  /* 0x0000001f06117212 */ /* 0x000fe200078ec0ff */
[----:B------:R-:W-:Y:S02]  /*5980*/  IMAD.MOV R25, RZ, RZ, -R25 ;  /* 0x000000ffff197224 */ /* 0x000fe400078e0a19 */
[----:B------:R-:W-:Y:S02]  /*5990*/  IMAD.MOV R5, RZ, RZ, -R4 ;  /* 0x000000ffff057224 */ /* 0x000fe400078e0a04 */
[----:B------:R-:W-:Y:S01]  /*59a0*/  IMAD R6, R32, R4, R17 ;  /* 0x0000000420067224 */ /* 0x000fe200078e0211 */
[----:B------:R-:W-:Y:S01]  /*59b0*/  LOP3.LUT R17, R22, R19, RZ, 0xc0, !PT ;  /* 0x0000001316117212 */ /* 0x000fe200078ec0ff */
[----:B-1----:R-:W-:Y:S02]  /*59c0*/  @P4 IMAD R29, R27, R25, R30 ;  /* 0x000000191b1d4224 */ /* 0x002fe400078e021e */
[----:B---3--:R-:W-:-:S02]  /*59d0*/  IMAD R4, R5, R36, R26 ;  /* 0x0000002405047224 */ /* 0x008fc400078e021a */
[----:B------:R-:W-:Y:S02]  /*59e0*/  IMAD R6, R6, R37, R29 ;  /* 0x0000002506067224 */ /* 0x000fe400078e021d */
[----:B------:R-:W-:Y:S02]  /*59f0*/  IMAD R5, R4, R28, R17 ;  /* 0x0000001c04057224 */ /* 0x000fe400078e0211 */
[----:B------:R-:W-:-:S03]  /*5a00*/  IMAD.MOV.U32 R16, RZ, RZ, 0x1 ;  /* 0x00000001ff107424 */ /* 0x000fc600078e00ff */
[----:B------:R-:W-:Y:S02]  /*5a10*/  SEL R4, R5, R6, !P4 ;  /* 0x0000000605047207 */ /* 0x000fe40006000000 */
[----:B------:R-:W-:Y:S01]  /*5a20*/  SEL R6, R6, R5, !P4 ;  /* 0x0000000506067207 */ /* 0x000fe20006000000 */
[----:B------:R-:W-:-:S07]  /*5a30*/  IMAD.MOV.U32 R5, RZ, RZ, R24 ;  /* 0x000000ffff057224 */ /* 0x000fce00078e0018 */
.L_x_107:
[----:B------:R-:W-:Y:S02]  /*5a40*/  LOP3.LUT P0, RZ, R16, 0xff, RZ, 0xc0, !PT ;  /* 0x000000ff10ff7812 */ /* 0x000fe4000780c0ff */
[----:B------:R-:W-:-:S11]  /*5a50*/  LOP3.LUT R87, R87, 0x1, RZ, 0x3c, !PT ;  /* 0x0000000157577812 */ /* 0x000fd600078e3cff */
[----:B------:R-:W-:Y:S05]  /*5a60*/  @P0 BRA `(.L_x_110) ;  /* 0xffffffbc00d80947 */ /* 0x000fea000383ffff */
[----:B------:R-:W-:Y:S05]  /*5a70*/  EXIT ;  /* 0x000000000000794d */ /* 0x000fea0003800000 */
.L_x_18:
[----:B------:R-:W-:-:S08]  /*5a80*/  ISETP.NE.AND P0, PT, R18, RZ, PT ;  /* 0x000000ff1200720c */ /* 0x000fd00003f05270 */
[----:B--23-5:R-:W0:-:S00]  /*5a90*/  USETMAXREG.DEALLOC.CTAPOOL 0x28 ;  /* 0x00000028000079c8 */ /* 0x02ce0000080e0500 */
[----:B------:R-:W-:Y:S05]  /*5aa0*/  @P0 EXIT ;  /* 0x000000000000094d */ /* 0x000fea0003800000 */
[----:B0-----:R-:W-:Y:S01]  /*5ab0*/  LOP3.LUT P0, RZ, R20, 0xff, RZ, 0xc0, !PT ;  /* 0x000000ff14ff7812 */ /* 0x001fe2000780c0ff */
[----:B------:R-:W-:Y:S02]  /*5ac0*/  IMAD.MOV.U32 R13, RZ, RZ, 0x1 ;  /* 0x00000001ff0d7424 */ /* 0x000fe400078e00ff */
[----:B------:R-:W-:-:S10]  /*5ad0*/  IMAD.MOV.U32 R12, RZ, RZ, RZ ;  /* 0x000000ffff0c7224 */ /* 0x000fd400078e00ff */
[----:B------:R-:W-:Y:S05]  /*5ae0*/  @!P0 BRA `(.L_x_111) ;  /* 0x0000000c001c8947 */ /* 0x000fea0003800000 */
[----:B------:R-:W0:Y:S01]  /*5af0*/  S2UR UR15, SR_CgaCtaId ;  /* 0x00000000000f79c3 */ /* 0x000e220000008800 */
[----:B------:R-:W-:Y:S01]  /*5b00*/  LOP3.LUT P0, RZ, R11, 0x1f, RZ, 0xc0, !PT ;  /* 0x0000001f0bff7812 */ /* 0x000fe2000780c0ff */
[----:B------:R-:W-:Y:S01]  /*5b10*/  ULDC UR6, c[0x0][0x658] ;  /* 0x0001960000067ab9 */ /* 0x000fe20000000800 */
[----:B------:R-:W-:Y:S01]  /*5b20*/  UMOV UR7, 0xffffffff ;  /* 0xffffffff00077882 */ /* 0x000fe20000000000 */
[----:B------:R-:W-:Y:S01]  /*5b30*/  BSSY B0, `(.L_x_111) ;  /* 0x00000c2000007945 */ /* 0x000fe20003800000 */
[----:B------:R-:W-:Y:S01]  /*5b40*/  USHF.L.U32 UR7, UR7, UR6, URZ ;  /* 0x0000000607077299 */ /* 0x000fe2000800063f */
[C---:B------:R-:W-:Y:S01]  /*5b50*/  ISETP.NE.AND P2, PT, R10.reuse, RZ, PT ;  /* 0x000000ff0a00720c */ /* 0x040fe20003f45270 */
[----:B------:R-:W-:Y:S01]  /*5b60*/  IMAD.MOV.U32 R15, RZ, RZ, 0x1 ;  /* 0x00000001ff0f7424 */ /* 0x000fe200078e00ff */
[----:B------:R-:W-:Y:S01]  /*5b70*/  ISETP.NE.OR P0, PT, R10, RZ, !P0 ;  /* 0x000000ff0a00720c */ /* 0x000fe20004705670 */
[----:B------:R-:W-:Y:S01]  /*5b80*/  IMAD.MOV.U32 R13, RZ, RZ, 0x1 ;  /* 0x00000001ff0d7424 */ /* 0x000fe200078e00ff */
[----:B------:R-:W-:Y:S01]  /*5b90*/  LOP3.LUT R14, R7, 0x2, RZ, 0xfc, !PT ;  /* 0x00000002070e7812 */ /* 0x000fe200078efcff */
[----:B------:R-:W-:Y:S01]  /*5ba0*/  IMAD.MOV.U32 R12, RZ, RZ, RZ ;  /* 0x000000ffff0c7224 */ /* 0x000fe200078e00ff */
[----:B------:R-:W-:Y:S01]  /*5bb0*/  ULDC UR5, c[0x0][0x600] ;  /* 0x0001800000057ab9 */ /* 0x000fe20000000800 */
[----:B------:R-:W-:Y:S01]  /*5bc0*/  UMOV UR8, 0x1 ;  /* 0x0000000100087882 */ /* 0x000fe20000000000 */
[----:B------:R-:W-:-:S02]  /*5bd0*/  UIADD3 UR24, UR13, 0x1, URZ ;  /* 0x000000010d187890 */ /* 0x000fc4000fffe03f */
[----:B------:R-:W-:Y:S02]  /*5be0*/  UIADD3 UR18, UR5, -0x1, URZ ;  /* 0xffffffff05127890 */ /* 0x000fe4000fffe03f */
[----:B------:R-:W-:Y:S02]  /*5bf0*/  USHF.L.U32 UR20, UR8, UR6, URZ ;  /* 0x0000000608147299 */ /* 0x000fe4000800063f */
[----:B------:R-:W-:Y:S01]  /*5c00*/  ULOP3.LUT UR19, URZ, UR7, URZ, 0x33, !UPT ;  /* 0x000000073f137292 */ /* 0x000fe2000f8e333f */
[----:B------:R-:W-:Y:S01]  /*5c10*/  ULDC.64 UR22, c[0x0][0x198] ;  /* 0x0000660000167ab9 */ /* 0x000fe20000000a00 */
[----:B0-----:R-:W-:Y:S02]  /*5c20*/  USHF.L.U32 UR4, UR15, 0x5, URZ ;  /* 0x000000050f047899 */ /* 0x001fe4000800063f */
[----:B------:R-:W-:Y:S02]  /*5c30*/  USHF.L.U32 UR15, UR15, 0xb, URZ ;  /* 0x0000000b0f0f7899 */ /* 0x000fe4000800063f */
[----:B------:R-:W-:-:S12]  /*5c40*/  ULOP3.LUT UR14, UR4, 0x20, URZ, 0xc0, !UPT ;  /* 0x00000020040e7892 */ /* 0x000fd8000f8ec03f */
.L_x_123:
[----:B------:R-:W-:-:S03]  /*5c50*/  UMOV UR4, 0xffffffff ;  /* 0xffffffff00047882 */ /* 0x000fc60000000000 */
[----:B------:R-:W-:Y:S05]  /*5c60*/  BRA.DIV UR4, `(.L_x_112) ;  /* 0x0000001e043c7947 */ /* 0x000fea000b800000 */
[----:B------:R-:W-:-:S13]  /*5c70*/  ELECT P1, URZ, PT ;  /* 0x00000000003f782f */ /* 0x000fda0003820000 */
.L_x_160:
[----:B------:R-:W0:Y:S01]  /*5c80*/  LDC R10, c[0x0][0x28c] ;  /* 0x0000a300ff0a7b82 */ /* 0x000e220000000800 */
[----:B------:R-:W-:Y:S01]  /*5c90*/  BSSY B1, `(.L_x_113) ;  /* 0x0000038000017945 */ /* 0x000fe20003800000 */
[----:B0-----:R-:W-:-:S13]  /*5ca0*/  ISETP.LT.OR P1, PT, R10, 0x1, !P1 ;  /* 0x000000010a00780c */ /* 0x001fda0004f21670 */
[----:B------:R-:W-:Y:S05]  /*5cb0*/  @P1 BRA `(.L_x_114) ;  /* 0x0000000000d41947 */ /* 0x000fea0003800000 */
[----:B------:R-:W-:Y:S01]  /*5cc0*/  LEA R16, R4, UR14, 0x6 ;  /* 0x0000000e04107c11 */ /* 0x000fe2000f8e30ff */
[----:B------:R-:W-:Y:S02]  /*5cd0*/  IMAD.SHL.U32 R17, R6, 0x40, RZ ;  /* 0x0000004006117824 */ /* 0x000fe400078e00ff */
[----:B------:R-:W-:Y:S02]  /*5ce0*/  IMAD.MOV.U32 R18, RZ, RZ, RZ ;  /* 0x000000ffff127224 */ /* 0x000fe400078e00ff */
[----:B------:R-:W-:Y:S02]  /*5cf0*/  IMAD.U32 R20, RZ, RZ, UR24 ;  /* 0x00000018ff147e24 */ /* 0x000fe4000f8e00ff */
[----:B------:R-:W-:Y:S02]  /*5d00*/  IMAD.MOV.U32 R4, RZ, RZ, R13 ;  /* 0x000000ffff047224 */ /* 0x000fe400078e000d */
[----:B------:R-:W-:-:S07]  /*5d10*/  IMAD.MOV.U32 R6, RZ, RZ, R12 ;  /* 0x000000ffff067224 */ /* 0x000fce00078e000c */
.L_x_118:
[----:B------:R-:W0:Y:S01]  /*5d20*/  S2R R11, SR_CgaCtaId ;  /* 0x00000000000b7919 */ /* 0x000e220000008800 */
[----:B------:R-:W-:-:S04]  /*5d30*/  MOV R10, 0x400 ;  /* 0x00000400000a7802 */ /* 0x000fc80000000f00 */
[----:B0-----:R-:W-:Y:S02]  /*5d40*/  LEA R21, R11, R10, 0x18 ;  /* 0x0000000a0b157211 */ /* 0x001fe400078ec0ff */
[----:B------:R-:W-:Y:S01]  /*5d50*/  SHF.L.U32 R10, R4, 0x1f, RZ ;  /* 0x0000001f040a7819 */ /* 0x000fe200000006ff */
[----:B------:R-:W0:Y:S02]  /*5d60*/  @!P2 LDC R11, c[0x0][0x500] ;  /* 0x00014000ff0bab82 */ /* 0x000e240000000800 */
[----:B------:R-:W-:-:S04]  /*5d70*/  IMAD R19, R6, 0x8, R21 ;  /* 0x0000000806137824 */ /* 0x000fc800078e0215 */
[----:B------:R-:W1:Y:S02]  /*5d80*/  SYNCS.PHASECHK.TRANS64.TRYWAIT P1, [R19+URZ+0xe0], R10 ;  /* 0x0000e00a130075a7 */ /* 0x000e64000802017f */
[----:B-1----:R-:W-:Y:S05]  /*5d90*/  @!P1 BRA `(.L_x_115) ;  /* 0x0000001c00109947 */ /* 0x002fea0003800000 */
.L_x_161:
[----:B-1----:R-:W-:Y:S01]  /*5da0*/  PRMT R10, R14, 0x9910, RZ ;  /* 0x000099100e0a7816 */ /* 0x002fe200000000ff */
[----:B0-----:R0:W-:Y:S03]  /*5db0*/  @!P2 SYNCS.ARRIVE.TRANS64 RZ, [R19+URZ], R11 ;  /* 0x0000000b13ffa9a7 */ /* 0x0011e6000800003f */
[----:B------:R-:W-:-:S13]  /*5dc0*/  ISETP.NE.AND P1, PT, R10, 0x2, PT ;  /* 0x000000020a00780c */ /* 0x000fda0003f25270 */
[----:B0-----:R-:W-:Y:S05]  /*5dd0*/  @P1 BRA `(.L_x_116) ;  /* 0x0000000000041947 */ /* 0x001fea0003800000 */
[----:B------:R-:W-:Y:S01]  /*5de0*/  BPT.TRAP 0x1 ;  /* 0x000000040000795c */ /* 0x000fe20000300000 */
.L_x_116:
[----:B------:R-:W-:Y:S05]  /*5df0*/  @P0 BRA `(.L_x_117) ;  /* 0x0000000000040947 */ /* 0x000fea0003800000 */
[----:B------:R-:W-:Y:S01]  /*5e00*/  BPT.TRAP 0x1 ;  /* 0x000000040000795c */ /* 0x000fe20000300000 */
.L_x_117:
[----:B------:R-:W-:Y:S01]  /*5e10*/  R2UR UR5, R6 ;  /* 0x00000000060572ca */ /* 0x000fe200000e0000 */
[----:B------:R-:W-:Y:S01]  /*5e20*/  VIADD R20, R20, 0xffffffff ;  /* 0xffffffff14147836 */ /* 0x000fe20000000000 */
[----:B------:R-:W-:Y:S01]  /*5e30*/  R2UR UR17, R21 ;  /* 0x00000000151172ca */ /* 0x000fe200000e0000 */
[----:B------:R-:W-:Y:S01]  /*5e40*/  UIADD3 UR4, UP0, UR22, 0xf0, URZ ;  /* 0x000000f016047890 */ /* 0x000fe2000ff1e03f */
[----:B------:R-:W-:Y:S01]  /*5e50*/  R2UR UR9, R19 ;  /* 0x00000000130972ca */ /* 0x000fe200000e0000 */
[----:B------:R-:W-:Y:S01]  /*5e60*/  UIADD3 UR26, UP1, UR22, 0x1f0, URZ ;  /* 0x000001f0161a7890 */ /* 0x000fe2000ff3e03f */
[----:B------:R-:W-:Y:S01]  /*5e70*/  R2UR UR11, R17 ;  /* 0x00000000110b72ca */ /* 0x000fe200000e0000 */
[----:B------:R-:W-:Y:S01]  /*5e80*/  VIADD R6, R6, 0x1 ;  /* 0x0000000106067836 */ /* 0x000fe20000000000 */
[----:B------:R-:W-:Y:S01]  /*5e90*/  R2UR UR10, R18 ;  /* 0x00000000120a72ca */ /* 0x000fe200000e0000 */
[----:B------:R-:W-:Y:S01]  /*5ea0*/  UIADD3.X UR27, URZ, UR23, URZ, UP1, !UPT ;  /* 0x000000173f1b7290 */ /* 0x000fe20008ffe43f */
[----:B------:R-:W-:Y:S01]  /*5eb0*/  R2UR UR12, R5 ;  /* 0x00000000050c72ca */ /* 0x000fe200000e0000 */
[----:B------:R-:W-:Y:S01]  /*5ec0*/  UMOV UR6, 0x0 ;  /* 0x0000000000067882 */ /* 0x000fe20000000000 */
[----:B------:R-:W-:Y:S01]  /*5ed0*/  R2UR UR21, R16 ;  /* 0x00000000101572ca */ /* 0x000fe200000e0000 */
[----:B------:R-:W-:Y:S01]  /*5ee0*/  USHF.L.U32 UR5, UR5, 0xc, URZ ;  /* 0x0000000c05057899 */ /* 0x000fe2000800063f */
[----:B------:R-:W-:Y:S01]  /*5ef0*/  ISETP.GT.AND P3, PT, R20, 0x1, PT ;  /* 0x000000011400780c */ /* 0x000fe20003f64270 */
[----:B------:R-:W-:Y:S01]  /*5f00*/  UMOV UR7, 0x10000000 ;  /* 0x1000000000077882 */ /* 0x000fe20000000000 */
[----:B------:R-:W-:Y:S01]  /*5f10*/  ISETP.NE.AND P1, PT, R6, 0x1c, PT ;  /* 0x0000001c0600780c */ /* 0x000fe20003f25270 */
[----:B------:R-:W-:Y:S01]  /*5f20*/  ULOP3.LUT UR8, UR5, 0x800, UR15, 0xf8, !UPT ;  /* 0x0000080005087892 */ /* 0x000fe2000f8ef80f */
[----:B------:R-:W-:Y:S01]  /*5f30*/  VIADD R18, R18, 0x40 ;  /* 0x0000004012127836 */ /* 0x000fe20000000000 */
[----:B------:R-:W-:Y:S01]  /*5f40*/  UIADD3 UR16, UR17, 0x300, UR5 ;  /* 0x0000030011107890 */ /* 0x000fe2000fffe005 */
[----:B------:R-:W-:Y:S01]  /*5f50*/  SEL R11, RZ, 0x1, P1 ;  /* 0x00000001ff0b7807 */ /* 0x000fe20000800000 */
[----:B------:R-:W-:Y:S01]  /*5f60*/  UIADD3.X UR5, URZ, UR23, URZ, UP0, !UPT ;  /* 0x000000173f057290 */ /* 0x000fe200087fe43f */
[----:B------:R-:W-:Y:S01]  /*5f70*/  SEL R6, R6, RZ, P1 ;  /* 0x000000ff06067207 */ /* 0x000fe20000800000 */
[----:B------:R-:W-:Y:S01]  /*5f80*/  UIADD3 UR17, UR17, 0x1c300, UR8 ;  /* 0x0001c30011117890 */ /* 0x000fe2000fffe008 */
[----:B------:R-:W-:Y:S01]  /*5f90*/  LOP3.LUT R4, R4, R11, RZ, 0x3c, !PT ;  /* 0x0000000b04047212 */ /* 0x000fe200078e3cff */
[----:B------:R-:W-:Y:S01]  /*5fa0*/  UMOV UR25, 0x30000 ;  /* 0x0003000000197882 */ /* 0x000fe20000000000 */
[----:B------:R-:W-:-:S04]  /*5fb0*/  UMOV UR8, UR16 ;  /* 0x0000001000087c82 */ /* 0x000fc80008000000 */
[----:B------:R0:W-:Y:S02]  /*5fc0*/  UTMALDG.3D [UR8], [UR4], desc[UR6] ;  /* 0x00000608040075b4 */ /* 0x0001e40008011000 */
[----:B0-----:R-:W-:Y:S01]  /*5fd0*/  UMOV UR8, UR17 ;  /* 0x0000001100087c82 */ /* 0x001fe20008000000 */
[----:B------:R-:W-:Y:S02]  /*5fe0*/  UMOV UR11, UR21 ;  /* 0x00000015000b7c82 */ /* 0x000fe40008000000 */
[----:B------:R0:W-:Y:S02]  /*5ff0*/  UTMALDG.3D.MULTICAST [UR8], [UR26], UR25, desc[UR6] ;  /* 0x000006081a0073b4 */ /* 0x0001e40008011819 */
[----:B0-----:R-:W-:Y:S05]  /*6000*/  @P3 BRA `(.L_x_118) ;  /* 0xfffffffc00443947 */ /* 0x001fea000383ffff */
.L_x_114:
[----:B------:R-:W-:Y:S05]  /*6010*/  BSYNC B1 ;  /* 0x0000000000017941 */ /* 0x000fea0003800000 */
.L_x_113:
[----:B------:R-:W-:Y:S01]  /*6020*/  LOP3.LUT P5, RZ, R15, 0xff, RZ, 0xc0, !PT ;  /* 0x000000ff0fff7812 */ /* 0x000fe200078ac0ff */
[----:B------:R-:W-:Y:S01]  /*6030*/  VIADD R11, R12, UR13 ;  /* 0x0000000d0c0b7c36 */ /* 0x000fe20008000000 */
[----:B------:R-:W-:Y:S01]  /*6040*/  ULDC.64 UR4, c[0x0][0x650] ;  /* 0x0001940000047ab9 */ /* 0x000fe20000000a00 */
[----:B------:R-:W-:Y:S01]  /*6050*/  IMAD.U32 R6, RZ, RZ, UR13 ;  /* 0x0000000dff067e24 */ /* 0x000fe2000f8e00ff */
[----:B------:R-:W-:Y:S01]  /*6060*/  UISETP.GE.U32.AND UP0, UPT, UR13, 0x1c, UPT ;  /* 0x0000001c0d00788c */ /* 0x000fe2000bf06070 */
[----:B------:R-:W-:Y:S01]  /*6070*/  BSSY B1, `(.L_x_119) ;  /* 0x000006b000017945 */ /* 0x000fe20003800000 */
[----:B------:R-:W-:Y:S02]  /*6080*/  ISETP.GT.U32.AND P1, PT, R11, 0x1b, PT ;  /* 0x0000001b0b00780c */ /* 0x000fe40003f24070 */
[----:B------:R-:W-:Y:S02]  /*6090*/  PRMT R10, RZ, 0x7610, R10 ;  /* 0x00007610ff0a7816 */ /* 0x000fe4000000000a */
[----:B------:R-:W-:-:S02]  /*60a0*/  ISETP.LT.U32.AND P1, PT, R6, 0x1c, P1 ;  /* 0x0000001c0600780c */ /* 0x000fc40000f21070 */
[----:B------:R-:W-:Y:S01]  /*60b0*/  PLOP3.LUT P3, PT, PT, PT, UP0, 0x80, 0x0 ;  /* 0x000000000000781c */ /* 0x000fe20003f6f008 */
[----:B------:R-:W0:Y:S01]  /*60c0*/  @P5 S2R R5, SR_CgaCtaId ;  /* 0x0000000000055919 */ /* 0x000e220000008800 */
[----:B------:R-:W-:Y:S02]  /*60d0*/  @P5 MOV R4, 0x400 ;  /* 0x0000040000045802 */ /* 0x000fe40000000f00 */
[----:B------:R-:W-:Y:S02]  /*60e0*/  SEL R6, RZ, 0x1, !P1 ;  /* 0x00000001ff067807 */ /* 0x000fe40004800000 */
[----:B------:R-:W-:Y:S02]  /*60f0*/  PRMT R15, RZ, 0x7610, R15 ;  /* 0x00007610ff0f7816 */ /* 0x000fe4000000000f */
[----:B------:R-:W-:Y:S01]  /*6100*/  LOP3.LUT R13, R13, R6, RZ, 0x3c, !PT ;  /* 0x000000060d0d7212 */ /* 0x000fe200078e3cff */
[----:B------:R-:W-:Y:S01]  /*6110*/  IMAD.MOV.U32 R6, RZ, RZ, -0x1 ;  /* 0xffffffffff067424 */ /* 0x000fe200078e00ff */
[----:B0-----:R-:W-:-:S04]  /*6120*/  @P5 LEA R4, R5, R4, 0x18 ;  /* 0x0000000405045211 */ /* 0x001fc800078ec0ff */
[----:B------:R0:W-:Y:S01]  /*6130*/  @P5 SYNCS.ARRIVE.TRANS64.A1T0 RZ, [R4+URZ+0x1f8], RZ ;  /* 0x0001f8ff04ff59a7 */ /* 0x0001e2000810003f */
[----:B------:R-:W-:-:S04]  /*6140*/  IADD3 R2, P5, R2, R8, RZ ;  /* 0x0000000802027210 */ /* 0x000fc80007fbe0ff */
[----:B------:R-:W-:Y:S01]  /*6150*/  ISETP.GE.U32.AND P1, PT, R2, UR4, PT ;  /* 0x0000000402007c0c */ /* 0x000fe2000bf26070 */
[----:B------:R-:W-:Y:S01]  /*6160*/  IMAD.X R3, R3, 0x1, R0, P5 ;  /* 0x0000000103037824 */ /* 0x000fe200028e0600 */
[----:B0-----:R-:W-:-:S04]  /*6170*/  SHF.R.U32.HI R4, RZ, 0x2, R11 ;  /* 0x00000002ff047819 */ /* 0x001fc8000001160b */
[----:B------:R-:W-:Y:S01]  /*6180*/  ISETP.GE.U32.AND.EX P1, PT, R3, UR5, PT, P1 ;  /* 0x0000000503007c0c */ /* 0x000fe2000bf26110 */
[----:B------:R-:W-:-:S04]  /*6190*/  IMAD.WIDE.U32 R4, R4, 0x24924925, RZ ;  /* 0x2492492504047825 */ /* 0x000fc800078e00ff */
[----:B------:R-:W-:Y:S01]  /*61a0*/  IMAD R12, R5, -0x1c, R11 ;  /* 0xffffffe4050c7824 */ /* 0x000fe200078e020b */
[----:B------:R-:W-:Y:S01]  /*61b0*/  @P3 LOP3.LUT R13, R13, 0x1, R5, 0x78, !PT ;  /* 0x000000010d0d3812 */ /* 0x000fe200078e7805 */
[----:B------:R-:W-:Y:S02]  /*61c0*/  IMAD.MOV.U32 R4, RZ, RZ, -0x1 ;  /* 0xffffffffff047424 */ /* 0x000fe400078e00ff */
[----:B------:R-:W-:-:S04]  /*61d0*/  IMAD.MOV.U32 R5, RZ, RZ, -0x1 ;  /* 0xffffffffff057424 */ /* 0x000fc800078e00ff */
[----:B------:R-:W-:Y:S05]  /*61e0*/  @P1 BRA `(.L_x_120) ;  /* 0x00000004004c1947 */ /* 0x000fea0003800000 */
[----:B------:R-:W0:Y:S01]  /*61f0*/  S2R R17, SR_CTAID.X ;  /* 0x0000000000117919 */ /* 0x000e220000002500 */
[----:B------:R-:W-:Y:S01]  /*6200*/  ULDC.64 UR4, c[0x0][0x628] ;  /* 0x00018a0000047ab9 */ /* 0x000fe20000000a00 */
[----:B------:R-:W1:Y:S01]  /*6210*/  LDC R18, c[0x0][0x144] ;  /* 0x00005100ff127b82 */ /* 0x000e620000000800 */
[----:B------:R-:W-:Y:S01]  /*6220*/  ISETP.NE.U32.AND P1, PT, RZ, UR4, PT ;  /* 0x00000004ff007c0c */ /* 0x000fe2000bf25070 */
[----:B------:R-:W2:Y:S01]  /*6230*/  S2R R6, SR_CTAID.Y ;  /* 0x0000000000067919 */ /* 0x000ea20000002600 */
[----:B------:R-:W-:Y:S01]  /*6240*/  ULDC UR6, c[0x0][0x150] ;  /* 0x0000540000067ab9 */ /* 0x000fe20000000800 */
[----:B------:R-:W-:Y:S01]  /*6250*/  ULDC UR7, c[0x0][0x630] ;  /* 0x00018c0000077ab9 */ /* 0x000fe20000000800 */
[----:B------:R-:W-:Y:S01]  /*6260*/  ISETP.NE.AND.EX P1, PT, RZ, UR5, PT, P1 ;  /* 0x00000005ff007c0c */ /* 0x000fe2000bf25310 */
[----:B------:R-:W-:Y:S01]  /*6270*/  IMAD.MOV.U32 R4, RZ, RZ, R2 ;  /* 0x000000ffff047224 */ /* 0x000fe200078e0002 */
[----:B0-----:R-:W-:-:S05]  /*6280*/  I2FP.F32.U32 R5, R17 ;  /* 0x0000001100057245 */ /* 0x001fca0000201000 */
[----:B------:R-:W-:Y:S01]  /*6290*/  FMUL R20, R5, UR6 ;  /* 0x0000000605147c20 */ /* 0x000fe20008400000 */
[----:B------:R-:W-:-:S05]  /*62a0*/  IMAD.MOV.U32 R5, RZ, RZ, R3 ;  /* 0x000000ffff057224 */ /* 0x000fca00078e0003 */
[----:B--2---:R-:W-:Y:S05]  /*62b0*/  @!P1 BRA `(.L_x_121) ;  /* 0x0000000000289947 */ /* 0x004fea0003800000 */
[----:B------:R-:W-:Y:S02]  /*62c0*/  ULDC UR6, c[0x0][0x634] ;  /* 0x00018d0000067ab9 */ /* 0x000fe40000000800 */
[----:B------:R-:W-:-:S05]  /*62d0*/  IADD3 R5, P1, R2, UR6, RZ ;  /* 0x0000000602057c10 */ /* 0x000fca000ff3e0ff */
[----:B------:R-:W-:-:S04]  /*62e0*/  IMAD.X R19, RZ, RZ, R3, P1 ;  /* 0x000000ffff137224 */ /* 0x000fc800008e0603 */
[----:B------:R-:W-:-:S04]  /*62f0*/  IMAD.WIDE.U32 R10, R19, UR4, RZ ;  /* 0x00000004130a7c25 */ /* 0x000fc8000f8e00ff */
[----:B------:R-:W-:-:S04]  /*6300*/  IMAD.WIDE.U32 R10, P1, R5, UR5, R10 ;  /* 0x00000005050a7c25 */ /* 0x000fc8000f82000a */
[----:B------:R-:W-:-:S04]  /*6310*/  IMAD.WIDE.U32 R4, R5, UR4, RZ ;  /* 0x0000000405047c25 */ /* 0x000fc8000f8e00ff */
[----:B------:R-:W-:Y:S01]  /*6320*/  IMAD.MOV.U32 R4, RZ, RZ, R11 ;  /* 0x000000ffff047224 */ /* 0x000fe200078e000b */
[----:B------:R-:W-:Y:S01]  /*6330*/  IADD3 RZ, P3, R5, R10, RZ ;  /* 0x0000000a05ff7210 */ /* 0x000fe20007f7e0ff */
[----:B------:R-:W-:-:S04]  /*6340*/  IMAD.X R5, RZ, RZ, RZ, P1 ;  /* 0x000000ffff057224 */ /* 0x000fc800008e06ff */
[----:B------:R-:W-:-:S08]  /*6350*/  IMAD.WIDE.U32.X R4, R19, UR5, R4, P3 ;  /* 0x0000000513047c25 */ /* 0x000fd000098e0404 */
.L_x_121:
[--C-:B------:R-:W-:Y:S01]  /*6360*/  SHF.R.U64 R16, R4, UR7, R5.reuse ;  /* 0x0000000704107c19 */ /* 0x100fe20008001205 */
[----:B------:R-:W0:Y:S01]  /*6370*/  F2I.U32.TRUNC.NTZ R20, R20 ;  /* 0x0000001400147305 */ /* 0x000e22000020f000 */
[----:B------:R-:W-:Y:S01]  /*6380*/  SHF.R.U32.HI R4, RZ, UR7, R5 ;  /* 0x00000007ff047c19 */ /* 0x000fe20008011605 */
[----:B------:R-:W-:Y:S01]  /*6390*/  ULDC.64 UR4, c[0x0][0x620] ;  /* 0x0001880000047ab9 */ /* 0x000fe20000000a00 */
[----:B------:R-:W-:Y:S01]  /*63a0*/  IADD3 R11, P1, RZ, -R16, RZ ;  /* 0x80000010ff0b7210 */ /* 0x000fe20007f3e0ff */
[----:B------:R-:W-:Y:S01]  /*63b0*/  ULDC.64 UR6, c[0x0][0x640] ;  /* 0x0001900000067ab9 */ /* 0x000fe20000000a00 */
[----:B------:R-:W2:Y:S03]  /*63c0*/  LDC R21, c[0x0][0x148] ;  /* 0x00005200ff157b82 */ /* 0x000ea60000000800 */
[----:B------:R-:W-:Y:S01]  /*63d0*/  IMAD.X R4, RZ, RZ, ~R4, P1 ;  /* 0x000000ffff047224 */ /* 0x000fe200008e0e04 */
[----:B------:R-:W-:-:S03]  /*63e0*/  ISETP.NE.U32.AND P1, PT, RZ, UR6, PT ;  /* 0x00000006ff007c0c */ /* 0x000fc6000bf25070 */
[----:B------:R-:W-:Y:S01]  /*63f0*/  IMAD R10, R4, UR4, RZ ;  /* 0x00000004040a7c24 */ /* 0x000fe2000f8e02ff */
[----:B------:R-:W-:Y:S01]  /*6400*/  ISETP.NE.AND.EX P1, PT, RZ, UR7, PT, P1 ;  /* 0x00000007ff007c0c */ /* 0x000fe2000bf25310 */
[----:B------:R-:W-:Y:S01]  /*6410*/  IMAD.WIDE.U32 R4, R11, UR4, R2 ;  /* 0x000000040b047c25 */ /* 0x000fe2000f8e0002 */
[----:B------:R-:W-:-:S03]  /*6420*/  ULDC UR4, c[0x0][0x618] ;  /* 0x0001860000047ab9 */ /* 0x000fc60000000800 */
[----:B------:R-:W-:Y:S01]  /*6430*/  IMAD R11, R11, UR5, R10 ;  /* 0x000000050b0b7c24 */ /* 0x000fe2000f8e020a */
[----:B------:R-:W-:Y:S01]  /*6440*/  ULDC UR5, c[0x0][0x154] ;  /* 0x0000550000057ab9 */ /* 0x000fe20000000800 */
[----:B0-----:R-:W-:Y:S02]  /*6450*/  IMAD.MOV R10, RZ, RZ, -R20 ;  /* 0x000000ffff0a7224 */ /* 0x001fe400078e0a14 */
[----:B------:R-:W-:Y:S02]  /*6460*/  IMAD.IADD R5, R5, 0x1, R11 ;  /* 0x0000000105057824 */ /* 0x000fe400078e020b */
[----:B-1----:R-:W-:Y:S01]  /*6470*/  IMAD R17, R18, R10, R17 ;  /* 0x0000000a12117224 */ /* 0x002fe200078e0211 */
[----:B------:R-:W-:Y:S02]  /*6480*/  I2FP.F32.U32 R10, R6 ;  /* 0x00000006000a7245 */ /* 0x000fe40000201000 */
[--C-:B------:R-:W-:Y:S02]  /*6490*/  SHF.R.U64 R18, R4, UR4, R5.reuse ;  /* 0x0000000404127c19 */ /* 0x100fe40008001205 */
[----:B------:R-:W-:Y:S01]  /*64a0*/  SHF.R.U32.HI R5, RZ, UR4, R5 ;  /* 0x00000004ff057c19 */ /* 0x000fe20008011605 */
[----:B------:R-:W-:Y:S01]  /*64b0*/  FMUL R10, R10, UR5 ;  /* 0x000000050a0a7c20 */ /* 0x000fe20008400000 */
[----:B------:R-:W-:-:S02]  /*64c0*/  ULDC UR4, c[0x0][0x608] ;  /* 0x0001820000047ab9 */ /* 0x000fc40000000800 */
[--C-:B------:R-:W-:Y:S01]  /*64d0*/  SHF.R.U64 R20, R18, UR4, R5.reuse ;  /* 0x0000000412147c19 */ /* 0x100fe20008001205 */
[----:B------:R0:W1:Y:S01]  /*64e0*/  F2I.U32.TRUNC.NTZ R22, R10 ;  /* 0x0000000a00167305 */ /* 0x000062000020f000 */
[----:B------:R-:W-:Y:S01]  /*64f0*/  SHF.R.U32.HI R5, RZ, UR4, R5 ;  /* 0x00000004ff057c19 */ /* 0x000fe20008011605 */
[----:B------:R-:W-:-:S03]  /*6500*/  ULDC UR4, c[0x0][0x658] ;  /* 0x0001960000047ab9 */ /* 0x000fc60000000800 */
[--C-:B------:R-:W-:Y:S02]  /*6510*/  SHF.R.U64 R19, R20, UR4, R5.reuse ;  /* 0x0000000414137c19 */ /* 0x100fe40008001205 */
[----:B------:R-:W-:-:S03]  /*6520*/  SHF.R.U32.HI R23, RZ, UR4, R5 ;  /* 0x00000004ff177c19 */ /* 0x000fc60008011605 */
[----:B------:R-:W-:Y:S02]  /*6530*/  IMAD.MOV.U32 R4, RZ, RZ, R19 ;  /* 0x000000ffff047224 */ /* 0x000fe400078e0013 */
[----:B------:R-:W-:Y:S01]  /*6540*/  IMAD.MOV.U32 R5, RZ, RZ, R23 ;  /* 0x000000ffff057224 */ /* 0x000fe200078e0017 */
[----:B0-----:R-:W-:Y:S06]  /*6550*/  @!P1 BRA `(.L_x_122) ;  /* 0x0000000000289947 */ /* 0x001fec0003800000 */
        /* <DEDUP_REMOVED lines=10> */
.L_x_122:
[----:B------:R-:W-:Y:S01]  /*6600*/  ULDC UR4, c[0x0][0x648] ;  /* 0x0001920000047ab9 */ /* 0x000fe20000000800 */
[----:B-1----:R-:W-:Y:S01]  /*6610*/  IMAD.MOV R22, RZ, RZ, -R22 ;  /* 0x000000ffff167224 */ /* 0x002fe200078e0a16 */
[----:B------:R-:W-:Y:S01]  /*6620*/  SHF.R.U64 R5, R4, UR4, R5 ;  /* 0x0000000404057c19 */ /* 0x000fe20008001205 */
[----:B------:R-:W-:Y:S01]  /*6630*/  ULDC UR4, c[0x0][0x638] ;  /* 0x00018e0000047ab9 */ /* 0x000fe20000000800 */
[----:B------:R-:W-:Y:S01]  /*6640*/  LOP3.LUT R4, R20, UR19, RZ, 0xc0, !PT ;  /* 0x0000001314047c12 */ /* 0x000fe2000f8ec0ff */
[----:B--2---:R-:W-:Y:S01]  /*6650*/  @P4 IMAD R17, R21, R22, R6 ;  /* 0x0000001615114224 */ /* 0x004fe200078e0206 */
[----:B------:R-:W-:Y:S01]  /*6660*/  LOP3.LUT R18, R18, UR18, RZ, 0xc0, !PT ;  /* 0x0000001212127c12 */ /* 0x000fe2000f8ec0ff */
[----:B------:R-:W-:Y:S01]  /*6670*/  IMAD.MOV R6, RZ, RZ, -R5 ;  /* 0x000000ffff067224 */ /* 0x000fe200078e0a05 */
[----:B------:R-:W-:Y:S01]  /*6680*/  ULDC UR5, c[0x0][0x610] ;  /* 0x0001840000057ab9 */ /* 0x000fe20000000800 */
[----:B------:R-:W-:Y:S02]  /*6690*/  IMAD R4, R5, UR20, R4 ;  /* 0x0000001405047c24 */ /* 0x000fe4000f8e0204 */
[----:B------:R-:W-:Y:S01]  /*66a0*/  IMAD R19, R6, UR4, R19 ;  /* 0x0000000406137c24 */ /* 0x000fe2000f8e0213 */
[----:B------:R-:W-:Y:S01]  /*66b0*/  ULDC UR4, c[0x0][0x600] ;  /* 0x0001800000047ab9 */ /* 0x000fe20000000800 */
[----:B------:R-:W-:-:S02]  /*66c0*/  IMAD R17, R4, UR5, R17 ;  /* 0x0000000504117c24 */ /* 0x000fc4000f8e0211 */
[----:B------:R-:W-:Y:S02]  /*66d0*/  IMAD R6, R19, UR4, R18 ;  /* 0x0000000413067c24 */ /* 0x000fe4000f8e0212 */
[----:B------:R-:W-:Y:S02]  /*66e0*/  IMAD.MOV.U32 R10, RZ, RZ, 0x1 ;  /* 0x00000001ff0a7424 */ /* 0x000fe400078e00ff */
[----:B------:R-:W-:Y:S01]  /*66f0*/  IMAD.MOV.U32 R5, RZ, RZ, R16 ;  /* 0x000000ffff057224 */ /* 0x000fe200078e0010 */
[----:B------:R-:W-:Y:S02]  /*6700*/  SEL R4, R6, R17, !P4 ;  /* 0x0000001106047207 */ /* 0x000fe40006000000 */
[----:B------:R-:W-:-:S07]  /*6710*/  SEL R6, R17, R6, !P4 ;  /* 0x0000000611067207 */ /* 0x000fce0006000000 */
.L_x_120:
[----:B------:R-:W-:Y:S05]  /*6720*/  BSYNC B1 ;  /* 0x0000000000017941 */ /* 0x000fea0003800000 */
.L_x_119:
[----:B------:R-:W-:-:S13]  /*6730*/  LOP3.LUT P1, RZ, R10, 0xff, RZ, 0xc0, !PT ;  /* 0x000000ff0aff7812 */ /* 0x000fda000782c0ff */
[----:B------:R-:W-:Y:S05]  /*6740*/  @P1 BRA `(.L_x_123) ;  /* 0xfffffff400401947 */ /* 0x000fea000383ffff */
[----:B------:R-:W-:Y:S05]  /*6750*/  BSYNC B0 ;  /* 0x0000000000007941 */ /* 0x000fea0003800000 */
.L_x_111:
[----:B------:R-:W-:-:S03]  /*6760*/  UMOV UR4, 0xffffffff ;  /* 0xffffffff00047882 */ /* 0x000fc60000000000 */
[----:B------:R-:W-:Y:S05]  /*6770*/  BRA.DIV UR4, `(.L_x_124) ;  /* 0x0000001204ac7947 */ /* 0x000fea000b800000 */
[----:B------:R-:W-:-:S13]  /*6780*/  ELECT P0, URZ, PT ;  /* 0x00000000003f782f */ /* 0x000fda0003800000 */
.L_x_164:
[----:B------:R-:W-:Y:S04]  /*6790*/  BSSY B0, `(.L_x_125) ;  /* 0x0000103000007945 */ /* 0x000fe80003800000 */
[----:B------:R-:W-:Y:S05]  /*67a0*/  @!P0 BRA `(.L_x_126) ;  /* 0x0000001000048947 */ /* 0x000fea0003800000 */
[----:B------:R-:W-:-:S04]  /*67b0*/  LOP3.LUT R7, R7, 0x2, RZ, 0xfc, !PT ;  /* 0x0000000207077812 */ /* 0x000fc800078efcff */
[----:B------:R-:W-:-:S13]  /*67c0*/  ISETP.NE.AND P0, PT, R7, 0x3, PT ;  /* 0x000000030700780c */ /* 0x000fda0003f05270 */
[----:B------:R-:W-:Y:S05]  /*67d0*/  @!P0 BRA `(.L_x_127) ;  /* 0x0000000000048947 */ /* 0x000fea0003800000 */
[----:B------:R-:W-:Y:S01]  /*67e0*/  BPT.TRAP 0x1 ;  /* 0x000000040000795c */ /* 0x000fe20000300000 */
.L_x_127:
[----:B------:R-:W0:Y:S01]  /*67f0*/  S2R R3, SR_CgaCtaId ;  /* 0x0000000000037919 */ /* 0x000e220000008800 */
[----:B------:R-:W-:Y:S02]  /*6800*/  MOV R0, 0x400 ;  /* 0x0000040000007802 */ /* 0x000fe40000000f00 */
[----:B------:R-:W-:Y:S02]  /*6810*/  SHF.L.U32 R2, R13, 0x1f, RZ ;  /* 0x0000001f0d027819 */ /* 0x000fe400000006ff */
[----:B0-----:R-:W-:-:S05]  /*6820*/  LEA R3, R3, R0, 0x18 ;  /* 0x0000000003037211 */ /* 0x001fca00078ec0ff */
[----:B------:R-:W-:-:S04]  /*6830*/  VIADD R3, R3, 0xe0 ;  /* 0x000000e003037836 */ /* 0x000fc80000000000 */
[C---:B------:R-:W-:Y:S02]  /*6840*/  IMAD R5, R12.reuse, 0x8, R3 ;  /* 0x000000080c057824 */ /* 0x040fe400078e0203 */
[----:B------:R-:W-:Y:S02]  /*6850*/  VIADD R12, R12, 0x1 ;  /* 0x000000010c0c7836 */ /* 0x000fe40000000000 */
[----:B------:R-:W0:Y:S03]  /*6860*/  SYNCS.PHASECHK.TRANS64.TRYWAIT P0, [R5+URZ], R2 ;  /* 0x00000002050075a7 */ /* 0x000e26000800017f */
[----:B------:R-:W-:-:S04]  /*6870*/  ISETP.NE.AND P1, PT, R12, 0x1c, PT ;  /* 0x0000001c0c00780c */ /* 0x000fc80003f25270 */
[----:B------:R-:W-:Y:S02]  /*6880*/  SEL R0, RZ, 0x1, P1 ;  /* 0x00000001ff007807 */ /* 0x000fe40000800000 */
[----:B------:R-:W-:Y:S02]  /*6890*/  SEL R12, R12, RZ, P1 ;  /* 0x000000ff0c0c7207 */ /* 0x000fe40000800000 */
[----:B------:R-:W-:-:S03]  /*68a0*/  LOP3.LUT R13, R13, R0, RZ, 0x3c, !PT ;  /* 0x000000000d0d7212 */ /* 0x000fc600078e3cff */
[----:B------:R-:W-:Y:S01]  /*68b0*/  IMAD R7, R12, 0x8, R3 ;  /* 0x000000080c077824 */ /* 0x000fe200078e0203 */
[----:B------:R-:W-:Y:S01]  /*68c0*/  SHF.L.U32 R4, R13, 0x1f, RZ ;  /* 0x0000001f0d047819 */ /* 0x000fe200000006ff */
[----:B0-----:R-:W-:Y:S06]  /*68d0*/  @!P0 BRA `(.L_x_128) ;  /* 0x0000001000788947 */ /* 0x001fec0003800000 */
.L_x_165:
[----:B------:R-:W1:Y:S01]  /*68e0*/  SYNCS.PHASECHK.TRANS64.TRYWAIT P0, [R7+URZ], R4 ;  /* 0x00000004070075a7 */ /* 0x000e62000800017f */
[----:B------:R-:W-:-:S05]  /*68f0*/  VIADD R0, R12, 0x1 ;  /* 0x000000010c007836 */ /* 0x000fca0000000000 */
[----:B------:R-:W-:-:S04]  /*6900*/  ISETP.NE.AND P1, PT, R0, 0x1c, PT ;  /* 0x0000001c0000780c */ /* 0x000fc80003f25270 */
[----:B0-----:R-:W-:Y:S02]  /*6910*/  SEL R2, RZ, 0x1, P1 ;  /* 0x00000001ff027807 */ /* 0x001fe40000800000 */
[----:B------:R-:W-:Y:S02]  /*6920*/  SEL R0, R0, RZ, P1 ;  /* 0x000000ff00007207 */ /* 0x000fe40000800000 */
[----:B------:R-:W-:-:S03]  /*6930*/  LOP3.LUT R13, R13, R2, RZ, 0x3c, !PT ;  /* 0x000000020d0d7212 */ /* 0x000fc600078e3cff */
[----:B------:R-:W-:Y:S01]  /*6940*/  IMAD R6, R0, 0x8, R3 ;  /* 0x0000000800067824 */ /* 0x000fe200078e0203 */
[----:B------:R-:W-:Y:S01]  /*6950*/  SHF.L.U32 R5, R13, 0x1f, RZ ;  /* 0x0000001f0d057819 */ /* 0x000fe200000006ff */
[----:B-1----:R-:W-:Y:S06]  /*6960*/  @!P0 BRA `(.L_x_129) ;  /* 0x0000001000688947 */ /* 0x002fec0003800000 */
.L_x_166:
[----:B------:R-:W1:Y:S01]  /*6970*/  SYNCS.PHASECHK.TRANS64.TRYWAIT P0, [R6+URZ], R5 ;  /* 0x00000005060075a7 */ /* 0x000e62000800017f */
[----:B------:R-:W-:-:S05]  /*6980*/  VIADD R0, R0, 0x1 ;  /* 0x0000000100007836 */ /* 0x000fca0000000000 */
[----:B------:R-:W-:-:S04]  /*6990*/  ISETP.NE.AND P1, PT, R0, 0x1c, PT ;  /* 0x0000001c0000780c */ /* 0x000fc80003f25270 */
[----:B------:R-:W-:Y:S02]  /*69a0*/  SEL R2, RZ, 0x1, P1 ;  /* 0x00000001ff027807 */ /* 0x000fe40000800000 */
[----:B------:R-:W-:Y:S02]  /*69b0*/  SEL R0, R0, RZ, P1 ;  /* 0x000000ff00007207 */ /* 0x000fe40000800000 */
[----:B------:R-:W-:-:S03]  /*69c0*/  LOP3.LUT R13, R13, R2, RZ, 0x3c, !PT ;  /* 0x000000020d0d7212 */ /* 0x000fc600078e3cff */
[----:B0-----:R-:W-:Y:S01]  /*69d0*/  IMAD R7, R0, 0x8, R3 ;  /* 0x0000000800077824 */ /* 0x001fe200078e0203 */
[----:B------:R-:W-:Y:S01]  /*69e0*/  SHF.L.U32 R4, R13, 0x1f, RZ ;  /* 0x0000001f0d047819 */ /* 0x000fe200000006ff */
[----:B-1----:R-:W-:Y:S06]  /*69f0*/  @!P0 BRA `(.L_x_130) ;  /* 0x0000001000588947 */ /* 0x002fec0003800000 */
.L_x_167:
        /* <DEDUP_REMOVED lines=9> */
.L_x_168:
        /* <DEDUP_REMOVED lines=9> */
.L_x_169:
        /* <DEDUP_REMOVED lines=9> */
.L_x_170:
        /* <DEDUP_REMOVED lines=9> */
.L_x_171:
        /* <DEDUP_REMOVED lines=9> */
.L_x_172:
        /* <DEDUP_REMOVED lines=9> */
.L_x_173:
        /* <DEDUP_REMOVED lines=9> */
.L_x_174:
        /* <DEDUP_REMOVED lines=9> */
.L_x_175:
        /* <DEDUP_REMOVED lines=9> */
.L_x_176:
        /* <DEDUP_REMOVED lines=9> */
.L_x_177:
        /* <DEDUP_REMOVED lines=9> */
.L_x_178:
        /* <DEDUP_REMOVED lines=9> */
.L_x_179:
        /* <DEDUP_REMOVED lines=9> */
.L_x_180:
        /* <DEDUP_REMOVED lines=9> */
.L_x_181:
        /* <DEDUP_REMOVED lines=9> */
.L_x_182:
        /* <DEDUP_REMOVED lines=9> */
.L_x_183:
        /* <DEDUP_REMOVED lines=9> */
.L_x_184:
        /* <DEDUP_REMOVED lines=9> */
.L_x_185:
        /* <DEDUP_REMOVED lines=9> */
.L_x_186:
        /* <DEDUP_REMOVED lines=9> */
.L_x_187:
        /* <DEDUP_REMOVED lines=9> */
.L_x_188:
        /* <DEDUP_REMOVED lines=9> */
.L_x_189:
        /* <DEDUP_REMOVED lines=9> */
.L_x_190:
[----:B------:R-:W1:Y:S01]  /*76f0*/  SYNCS.PHASECHK.TRANS64.TRYWAIT P0, [R6+URZ], R5 ;  /* 0x00000005060075a7 */ /* 0x000e62000800017f */
[----:B------:R-:W-:-:S05]  /*7700*/  VIADD R0, R0, 0x1 ;  /* 0x0000000100007836 */ /* 0x000fca0000000000 */
[----:B------:R-:W-:-:S04]  /*7710*/  ISETP.NE.AND P1, PT, R0, 0x1c, PT ;  /* 0x0000001c0000780c */ /* 0x000fc80003f25270 */
[----:B------:R-:W-:Y:S02]  /*7720*/  SEL R2, RZ, 0x1, P1 ;  /* 0x00000001ff027807 */ /* 0x000fe40000800000 */
[----:B------:R-:W-:Y:S02]  /*7730*/  SEL R0, R0, RZ, P1 ;  /* 0x000000ff00007207 */ /* 0x000fe40000800000 */
[----:B------:R-:W-:Y:S01]  /*7740*/  LOP3.LUT R2, R13, R2, RZ, 0x3c, !PT ;  /* 0x000000020d027212 */ /* 0x000fe200078e3cff */
[----:B-1----:R-:W-:Y:S06]  /*7750*/  @!P0 BRA `(.L_x_154) ;  /* 0x0000000800e08947 */ /* 0x002fec0003800000 */
.L_x_191:
[----:B------:R-:W-:Y:S01]  /*7760*/  IMAD R3, R0, 0x8, R3 ;  /* 0x0000000800037824 */ /* 0x000fe200078e0203 */
[----:B------:R-:W-:-:S07]  /*7770*/  SHF.L.U32 R0, R2, 0x1f, RZ ;  /* 0x0000001f02007819 */ /* 0x000fce00000006ff */
.L_x_155:
[----:B--2---:R2:W3:Y:S02]  /*7780*/  SYNCS.PHASECHK.TRANS64.TRYWAIT P0, [R3+URZ], R0 ;  /* 0x00000000030075a7 */ /* 0x0044e4000800017f */
[----:B---3--:R-:W-:Y:S05]  /*7790*/  @!P0 NANOSLEEP.SYNCS 0x989680 ;  /* 0x009896800000895d */ /* 0x008fea0003900000 */
[----:B------:R-:W3:Y:S02]  /*77a0*/  @!P0 SYNCS.PHASECHK.TRANS64 P0, [R3+URZ], R0 ;  /* 0x00000000030085a7 */ /* 0x000ee4000800007f */
[----:B---3--:R-:W-:Y:S05]  /*77b0*/  @!P0 BRA `(.L_x_155) ;  /* 0xfffffffc00f08947 */ /* 0x008fea000383ffff */
.L_x_126:
[----:B------:R-:W-:Y:S05]  /*77c0*/  BSYNC B0 ;  /* 0x0000000000007941 */ /* 0x000fea0003800000 */
.L_x_125:
[----:B------:R-:W-:Y:S05]  /*77d0*/  EXIT ;  /* 0x000000000000794d */ /* 0x000fea0003800000 */
.L_x_20:
[----:B0-----:R-:W-:-:S04]  /*77e0*/  IMAD.U32 R17, RZ, RZ, UR15 ;  /* 0x0000000fff117e24 */ /* 0x001fc8000f8e00ff */
[----:B------:R0:W1:Y:S03]  /*77f0*/  SYNCS.PHASECHK.TRANS64.TRYWAIT P0, [R17+URZ+-0x8], R16 ;  /* 0xfffff810110075a7 */ /* 0x000066000800017f */
[----:B-1----:R-:W-:Y:S05]  /*7800*/  @!P0 NANOSLEEP.SYNCS 0x989680 ;  /* 0x009896800000895d */ /* 0x002fea0003900000 */
[----:B------:R-:W1:Y:S02]  /*7810*/  @!P0 SYNCS.PHASECHK.TRANS64 P0, [R17+URZ+-0x8], R16 ;  /* 0xfffff810110085a7 */ /* 0x000e64000800007f */
[----:B-1----:R-:W-:Y:S05]  /*7820*/  @!P0 BRA `(.L_x_20) ;  /* 0xfffffffc00ec8947 */ /* 0x002fea000383ffff */
[----:B------:R-:W-:Y:S05]  /*7830*/  BRA `(.L_x_156) ;  /* 0xffffffa000807947 */ /* 0x000fea000383ffff */
.L_x_25:
[----:B-1----:R-:W-:-:S04]  /*7840*/  IMAD.U32 R17, RZ, RZ, UR6 ;  /* 0x00000006ff117e24 */ /* 0x002fc8000f8e00ff */
[----:B------:R1:W4:Y:S03]  /*7850*/  SYNCS.PHASECHK.TRANS64.TRYWAIT P0, [R17+URZ], R16 ;  /* 0x00000010110075a7 */ /* 0x000326000800017f */
[----:B----4-:R-:W-:Y:S05]  /*7860*/  @!P0 NANOSLEEP.SYNCS 0x989680 ;  /* 0x009896800000895d */ /* 0x010fea0003900000 */
[----:B------:R-:W4:Y:S02]  /*7870*/  @!P0 SYNCS.PHASECHK.TRANS64 P0, [R17+URZ], R16 ;  /* 0x00000010110085a7 */ /* 0x000f24000800007f */
[----:B----4-:R-:W-:Y:S05]  /*7880*/  @!P0 BRA `(.L_x_25) ;  /* 0xfffffffc00ec8947 */ /* 0x010fea000383ffff */
[----:B------:R-:W-:Y:S05]  /*7890*/  BRA `(.L_x_24) ;  /* 0xffffffa400287947 */ /* 0x000fea000383ffff */
.L_x_31:
[----:B-1----:R-:W-:-:S04]  /*78a0*/  IMAD.U32 R19, RZ, RZ, UR9 ;  /* 0x00000009ff137e24 */ /* 0x002fc8000f8e00ff */
[----:B------:R1:W4:Y:S03]  /*78b0*/  SYNCS.PHASECHK.TRANS64.TRYWAIT P0, [R19+URZ], R18 ;  /* 0x00000012130075a7 */ /* 0x000326000800017f */
[----:B----4-:R-:W-:Y:S05]  /*78c0*/  @!P0 NANOSLEEP.SYNCS 0x989680 ;  /* 0x009896800000895d */ /* 0x010fea0003900000 */
[----:B------:R-:W4:Y:S02]  /*78d0*/  @!P0 SYNCS.PHASECHK.TRANS64 P0, [R19+URZ], R18 ;  /* 0x00000012130085a7 */ /* 0x000f24000800007f */
[----:B----4-:R-:W-:Y:S05]  /*78e0*/  @!P0 BRA `(.L_x_31) ;  /* 0xfffffffc00ec8947 */ /* 0x010fea000383ffff */
[----:B------:R-:W-:Y:S05]  /*78f0*/  BRA `(.L_x_30) ;  /* 0xffffffa8007c7947 */ /* 0x000fea000383ffff */
.L_x_39:
[----:B0-----:R-:W-:-:S04]  /*7900*/  IMAD.U32 R17, RZ, RZ, UR15 ;  /* 0x0000000fff117e24 */ /* 0x001fc8000f8e00ff */
[----:B------:R0:W1:Y:S03]  /*7910*/  SYNCS.PHASECHK.TRANS64.TRYWAIT P0, [R17+URZ+0x8], R16 ;  /* 0x00000810110075a7 */ /* 0x000066000800017f */
[----:B-1----:R-:W-:Y:S05]  /*7920*/  @!P0 NANOSLEEP.SYNCS 0x989680 ;  /* 0x009896800000895d */ /* 0x002fea0003900000 */
[----:B------:R-:W1:Y:S02]  /*7930*/  @!P0 SYNCS.PHASECHK.TRANS64 P0, [R17+URZ+0x8], R16 ;  /* 0x00000810110085a7 */ /* 0x000e64000800007f */
[----:B-1----:R-:W-:Y:S05]  /*7940*/  @!P0 BRA `(.L_x_39) ;  /* 0xfffffffc00ec8947 */ /* 0x002fea000383ffff */
[----:B------:R-:W-:Y:S05]  /*7950*/  BRA `(.L_x_157) ;  /* 0xffffffb000c87947 */ /* 0x000fea000383ffff */
.L_x_112:
[----:B------:R-:W-:Y:S01]  /*7960*/  BSSY B1, `(.L_x_158) ;  /* 0x0000006000017945 */ /* 0x000fe20003800000 */
[----:B------:R-:W-:-:S07]  /*7970*/  IMAD.MOV.U32 R10, RZ, RZ, -0x1 ;  /* 0xffffffffff0a7424 */ /* 0x000fce00078e00ff */
[----:B------:R-:W-:Y:S05]  /*7980*/  WARPSYNC.COLLECTIVE R10, `(.L_x_159) ;  /* 0x000000000a0c7348 */ /* 0x000fea0003c00000 */
[----:B------:R-:W-:Y:S02]  /*7990*/  ELECT P1, UR62, PT ;  /* 0x00000000003e782f */ /* 0x000fe40003820000 */
[----:B------:R-:W-:Y:S01]  /*79a0*/  MOV R10, UR62 ;  /* 0x0000003e000a7c02 */ /* 0x000fe20008000f00 */
[----:B------:R-:W-:Y:S10]  /*79b0*/  ENDCOLLECTIVE ;  /* 0x000000000000791b */ /* 0x000ff40003800000 */
.L_x_159:
[----:B------:R-:W-:Y:S05]  /*79c0*/  BSYNC B1 ;  /* 0x0000000000017941 */ /* 0x000fea0003800000 */
.L_x_158:
[----:B------:R-:W-:Y:S05]  /*79d0*/  BRA `(.L_x_160) ;  /* 0xffffffe000a87947 */ /* 0x000fea000383ffff */
.L_x_115:
[----:B-1----:R1:W2:Y:S02]  /*79e0*/  SYNCS.PHASECHK.TRANS64.TRYWAIT P1, [R19+URZ+0xe0], R10 ;  /* 0x0000e00a130075a7 */ /* 0x0022a4000802017f */
[----:B--2---:R-:W-:Y:S05]  /*79f0*/  @!P1 NANOSLEEP.SYNCS 0x989680 ;  /* 0x009896800000995d */ /* 0x004fea0003900000 */
[----:B------:R-:W2:Y:S02]  /*7a00*/  @!P1 SYNCS.PHASECHK.TRANS64 P1, [R19+URZ+0xe0], R10 ;  /* 0x0000e00a130095a7 */ /* 0x000ea4000802007f */
[----:B--2---:R-:W-:Y:S05]  /*7a10*/  @!P1 BRA `(.L_x_115) ;  /* 0xfffffffc00f09947 */ /* 0x004fea000383ffff */
[----:B------:R-:W-:Y:S05]  /*7a20*/  BRA `(.L_x_161) ;  /* 0xffffffe000dc7947 */ /* 0x000fea000383ffff */
.L_x_124:
[----:B------:R-:W-:Y:S01]  /*7a30*/  BSSY B0, `(.L_x_162) ;  /* 0x0000006000007945 */ /* 0x000fe20003800000 */
[----:B------:R-:W-:-:S07]  /*7a40*/  IMAD.MOV.U32 R10, RZ, RZ, -0x1 ;  /* 0xffffffffff0a7424 */ /* 0x000fce00078e00ff */
[----:B------:R-:W-:Y:S05]  /*7a50*/  WARPSYNC.COLLECTIVE R10, `(.L_x_163) ;  /* 0x000000000a0c7348 */ /* 0x000fea0003c00000 */
[----:B------:R-:W-:Y:S02]  /*7a60*/  ELECT P1, UR62, PT ;  /* 0x00000000003e782f */ /* 0x000fe40003820000 */
[----:B------:R-:W-:Y:S01]  /*7a70*/  MOV R10, UR62 ;  /* 0x0000003e000a7c02 */ /* 0x000fe20008000f00 */
[----:B------:R-:W-:Y:S10]  /*7a80*/  ENDCOLLECTIVE ;  /* 0x000000000000791b */ /* 0x000ff40003800000 */
.L_x_163:
[----:B------:R-:W-:Y:S05]  /*7a90*/  BSYNC B0 ;  /* 0x0000000000007941 */ /* 0x000fea0003800000 */
.L_x_162:
[----:B------:R-:W-:Y:S01]  /*7aa0*/  PLOP3.LUT P0, PT, P1, PT, PT, 0x80, 0x0 ;  /* 0x000000000000781c */ /* 0x000fe20000f0f070 */
[----:B------:R-:W-:-:S12]  /*7ab0*/  BRA `(.L_x_164) ;  /* 0xffffffec00347947 */ /* 0x000fd8000383ffff */
.L_x_128:
[----:B0-----:R0:W1:Y:S02]  /*7ac0*/  SYNCS.PHASECHK.TRANS64.TRYWAIT P0, [R5+URZ], R2 ;  /* 0x00000002050075a7 */ /* 0x001064000800017f */
[----:B-1----:R-:W-:Y:S05]  /*7ad0*/  @!P0 NANOSLEEP.SYNCS 0x989680 ;  /* 0x009896800000895d */ /* 0x002fea0003900000 */
[----:B------:R-:W1:Y:S02]  /*7ae0*/  @!P0 SYNCS.PHASECHK.TRANS64 P0, [R5+URZ], R2 ;  /* 0x00000002050085a7 */ /* 0x000e64000800007f */
[----:B-1----:R-:W-:Y:S05]  /*7af0*/  @!P0 BRA `(.L_x_128) ;  /* 0xfffffffc00f08947 */ /* 0x002fea000383ffff */
[----:B------:R-:W-:Y:S05]  /*7b00*/  BRA `(.L_x_165) ;  /* 0xffffffec00747947 */ /* 0x000fea000383ffff */
.L_x_129:
[----:B0-----:R0:W1:Y:S02]  /*7b10*/  SYNCS.PHASECHK.TRANS64.TRYWAIT P0, [R7+URZ], R4 ;  /* 0x00000004070075a7 */ /* 0x001064000800017f */
[----:B-1----:R-:W-:Y:S05]  /*7b20*/  @!P0 NANOSLEEP.SYNCS 0x989680 ;  /* 0x009896800000895d */ /* 0x002fea0003900000 */
[----:B------:R-:W1:Y:S02]  /*7b30*/  @!P0 SYNCS.PHASECHK.TRANS64 P0, [R7+URZ], R4 ;  /* 0x00000004070085a7 */ /* 0x000e64000800007f */
[----:B-1----:R-:W-:Y:S05]  /*7b40*/  @!P0 BRA `(.L_x_129) ;  /* 0xfffffffc00f08947 */ /* 0x002fea000383ffff */
[----:B------:R-:W-:Y:S05]  /*7b50*/  BRA `(.L_x_166) ;  /* 0xffffffec00847947 */ /* 0x000fea000383ffff */
.L_x_130:
[----:B0-----:R0:W1:Y:S02]  /*7b60*/  SYNCS.PHASECHK.TRANS64.TRYWAIT P0, [R6+URZ], R5 ;  /* 0x00000005060075a7 */ /* 0x001064000800017f */
[----:B-1----:R-:W-:Y:S05]  /*7b70*/  @!P0 NANOSLEEP.SYNCS 0x989680 ;  /* 0x009896800000895d */ /* 0x002fea0003900000 */
[----:B------:R-:W1:Y:S02]  /*7b80*/  @!P0 SYNCS.PHASECHK.TRANS64 P0, [R6+URZ], R5 ;  /* 0x00000005060085a7 */ /* 0x000e64000800007f */
[----:B-1----:R-:W-:Y:S05]  /*7b90*/  @!P0 BRA `(.L_x_130) ;  /* 0xfffffffc00f08947 */ /* 0x002fea000383ffff */
[----:B------:R-:W-:Y:S05]  /*7ba0*/  BRA `(.L_x_167) ;  /* 0xffffffec00947947 */ /* 0x000fea000383ffff */
.L_x_131:
[----:B0-----:R0:W1:Y:S02]  /*7bb0*/  SYNCS.PHASECHK.TRANS64.TRYWAIT P0, [R7+URZ], R4 ;  /* 0x00000004070075a7 */ /* 0x001064000800017f */
[----:B-1----:R-:W-:Y:S05]  /*7bc0*/  @!P0 NANOSLEEP.SYNCS 0x989680 ;  /* 0x009896800000895d */ /* 0x002fea0003900000 */
[----:B------:R-:W1:Y:S02]  /*7bd0*/  @!P0 SYNCS.PHASECHK.TRANS64 P0, [R7+URZ], R4 ;  /* 0x00000004070085a7 */ /* 0x000e64000800007f */
[----:B-1----:R-:W-:Y:S05]  /*7be0*/  @!P0 BRA `(.L_x_131) ;  /* 0xfffffffc00f08947 */ /* 0x002fea000383ffff */
[----:B------:R-:W-:Y:S05]  /*7bf0*/  BRA `(.L_x_168) ;  /* 0xffffffec00a47947 */ /* 0x000fea000383ffff */
.L_x_132:
[----:B0-----:R0:W1:Y:S02]  /*7c00*/  SYNCS.PHASECHK.TRANS64.TRYWAIT P0, [R6+URZ], R5 ;  /* 0x00000005060075a7 */ /* 0x001064000800017f */
[----:B-1----:R-:W-:Y:S05]  /*7c10*/  @!P0 NANOSLEEP.SYNCS 0x989680 ;  /* 0x009896800000895d */ /* 0x002fea0003900000 */
[----:B------:R-:W1:Y:S02]  /*7c20*/  @!P0 SYNCS.PHASECHK.TRANS64 P0, [R6+URZ], R5 ;  /* 0x00000005060085a7 */ /* 0x000e64000800007f */
[----:B-1----:R-:W-:Y:S05]  /*7c30*/  @!P0 BRA `(.L_x_132) ;  /* 0xfffffffc00f08947 */ /* 0x002fea000383ffff */
[----:B------:R-:W-:Y:S05]  /*7c40*/  BRA `(.L_x_169) ;  /* 0xffffffec00b47947 */ /* 0x000fea000383ffff */
.L_x_133:
[----:B0-----:R0:W1:Y:S02]  /*7c50*/  SYNCS.PHASECHK.TRANS64.TRYWAIT P0, [R7+URZ], R4 ;  /* 0x00000004070075a7 */ /* 0x001064000800017f */
[----:B-1----:R-:W-:Y:S05]  /*7c60*/  @!P0 NANOSLEEP.SYNCS 0x989680 ;  /* 0x009896800000895d */ /* 0x002fea0003900000 */
[----:B------:R-:W1:Y:S02]  /*7c70*/  @!P0 SYNCS.PHASECHK.TRANS64 P0, [R7+URZ], R4 ;  /* 0x00000004070085a7 */ /* 0x000e64000800007f */
[----:B-1----:R-:W-:Y:S05]  /*7c80*/  @!P0 BRA `(.L_x_133) ;  /* 0xfffffffc00f08947 */ /* 0x002fea000383ffff */
[----:B------:R-:W-:Y:S05]  /*7c90*/  BRA `(.L_x_170) ;  /* 0xffffffec00c47947 */ /* 0x000fea000383ffff */
.L_x_134:
[----:B0-----:R0:W1:Y:S02]  /*7ca0*/  SYNCS.PHASECHK.TRANS64.TRYWAIT P0, [R6+URZ], R5 ;  /* 0x00000005060075a7 */ /* 0x001064000800017f */
[----:B-1----:R-:W-:Y:S05]  /*7cb0*/  @!P0 NANOSLEEP.SYNCS 0x989680 ;  /* 0x009896800000895d */ /* 0x002fea0003900000 */
[----:B------:R-:W1:Y:S02]  /*7cc0*/  @!P0 SYNCS.PHASECHK.TRANS64 P0, [R6+URZ], R5 ;  /* 0x00000005060085a7 */ /* 0x000e64000800007f */
[----:B-1----:R-:W-:Y:S05]  /*7cd0*/  @!P0 BRA `(.L_x_134) ;  /* 0xfffffffc00f08947 */ /* 0x002fea000383ffff */
[----:B------:R-:W-:Y:S05]  /*7ce0*/  BRA `(.L_x_171) ;  /* 0xffffffec00d47947 */ /* 0x000fea000383ffff */
.L_x_135:
[----:B0-----:R0:W1:Y:S02]  /*7cf0*/  SYNCS.PHASECHK.TRANS64.TRYWAIT P0, [R7+URZ], R4 ;  /* 0x00000004070075a7 */ /* 0x001064000800017f */
[----:B-1----:R-:W-:Y:S05]  /*7d00*/  @!P0 NANOSLEEP.SYNCS 0x989680 ;  /* 0x009896800000895d */ /* 0x002fea0003900000 */
[----:B------:R-:W1:Y:S02]  /*7d10*/  @!P0 SYNCS.PHASECHK.TRANS64 P0, [R7+URZ], R4 ;  /* 0x00000004070085a7 */ /* 0x000e64000800007f */
[----:B-1----:R-:W-:Y:S05]  /*7d20*/  @!P0 BRA `(.L_x_135) ;  /* 0xfffffffc00f08947 */ /* 0x002fea000383ffff */
[----:B------:R-:W-:Y:S05]  /*7d30*/  BRA `(.L_x_172) ;  /* 0xffffffec00e47947 */ /* 0x000fea000383ffff */
.L_x_136:
[----:B0-----:R0:W1:Y:S02]  /*7d40*/  SYNCS.PHASECHK.TRANS64.TRYWAIT P0, [R6+URZ], R5 ;  /* 0x00000005060075a7 */ /* 0x001064000800017f */
[----:B-1----:R-:W-:Y:S05]  /*7d50*/  @!P0 NANOSLEEP.SYNCS 0x989680 ;  /* 0x009896800000895d */ /* 0x002fea0003900000 */
[----:B------:R-:W1:Y:S02]  /*7d60*/  @!P0 SYNCS.PHASECHK.TRANS64 P0, [R6+URZ], R5 ;  /* 0x00000005060085a7 */ /* 0x000e64000800007f */
[----:B-1----:R-:W-:Y:S05]  /*7d70*/  @!P0 BRA `(.L_x_136) ;  /* 0xfffffffc00f08947 */ /* 0x002fea000383ffff */
[----:B------:R-:W-:Y:S05]  /*7d80*/  BRA `(.L_x_173) ;  /* 0xffffffec00f47947 */ /* 0x000fea000383ffff */
.L_x_137:
[----:B0-----:R0:W1:Y:S02]  /*7d90*/  SYNCS.PHASECHK.TRANS64.TRYWAIT P0, [R7+URZ], R4 ;  /* 0x00000004070075a7 */ /* 0x001064000800017f */
[----:B-1----:R-:W-:Y:S05]  /*7da0*/  @!P0 NANOSLEEP.SYNCS 0x989680 ;  /* 0x009896800000895d */ /* 0x002fea0003900000 */
[----:B------:R-:W1:Y:S02]  /*7db0*/  @!P0 SYNCS.PHASECHK.TRANS64 P0, [R7+URZ], R4 ;  /* 0x00000004070085a7 */ /* 0x000e64000800007f */
[----:B-1----:R-:W-:Y:S05]  /*7dc0*/  @!P0 BRA `(.L_x_137) ;  /* 0xfffffffc00f08947 */ /* 0x002fea000383ffff */
[----:B------:R-:W-:Y:S05]  /*7dd0*/  BRA `(.L_x_174) ;  /* 0xfffffff000047947 */ /* 0x000fea000383ffff */
.L_x_138:
[----:B0-----:R0:W1:Y:S02]  /*7de0*/  SYNCS.PHASECHK.TRANS64.TRYWAIT P0, [R6+URZ], R5 ;  /* 0x00000005060075a7 */ /* 0x001064000800017f */
[----:B-1----:R-:W-:Y:S05]  /*7df0*/  @!P0 NANOSLEEP.SYNCS 0x989680 ;  /* 0x009896800000895d */ /* 0x002fea0003900000 */
[----:B------:R-:W1:Y:S02]  /*7e00*/  @!P0 SYNCS.PHASECHK.TRANS64 P0, [R6+URZ], R5 ;  /* 0x00000005060085a7 */ /* 0x000e64000800007f */
[----:B-1----:R-:W-:Y:S05]  /*7e10*/  @!P0 BRA `(.L_x_138) ;  /* 0xfffffffc00f08947 */ /* 0x002fea000383ffff */
[----:B------:R-:W-:Y:S05]  /*7e20*/  BRA `(.L_x_175) ;  /* 0xfffffff000147947 */ /* 0x000fea000383ffff */
.L_x_139:
[----:B0-----:R0:W1:Y:S02]  /*7e30*/  SYNCS.PHASECHK.TRANS64.TRYWAIT P0, [R7+URZ], R4 ;  /* 0x00000004070075a7 */ /* 0x001064000800017f */
[----:B-1----:R-:W-:Y:S05]  /*7e40*/  @!P0 NANOSLEEP.SYNCS 0x989680 ;  /* 0x009896800000895d */ /* 0x002fea0003900000 */
[----:B------:R-:W1:Y:S02]  /*7e50*/  @!P0 SYNCS.PHASECHK.TRANS64 P0, [R7+URZ], R4 ;  /* 0x00000004070085a7 */ /* 0x000e64000800007f */
[----:B-1----:R-:W-:Y:S05]  /*7e60*/  @!P0 BRA `(.L_x_139) ;  /* 0xfffffffc00f08947 */ /* 0x002fea000383ffff */
[----:B------:R-:W-:Y:S05]  /*7e70*/  BRA `(.L_x_176) ;  /* 0xfffffff000247947 */ /* 0x000fea000383ffff */
.L_x_140:
[----:B0-----:R0:W1:Y:S02]  /*7e80*/  SYNCS.PHASECHK.TRANS64.TRYWAIT P0, [R6+URZ], R5 ;  /* 0x00000005060075a7 */ /* 0x001064000800017f */
[----:B-1----:R-:W-:Y:S05]  /*7e90*/  @!P0 NANOSLEEP.SYNCS 0x989680 ;  /* 0x009896800000895d */ /* 0x002fea0003900000 */
[----:B------:R-:W1:Y:S02]  /*7ea0*/  @!P0 SYNCS.PHASECHK.TRANS64 P0, [R6+URZ], R5 ;  /* 0x00000005060085a7 */ /* 0x000e64000800007f */
[----:B-1----:R-:W-:Y:S05]  /*7eb0*/  @!P0 BRA `(.L_x_140) ;  /* 0xfffffffc00f08947 */ /* 0x002fea000383ffff */
[----:B------:R-:W-:Y:S05]  /*7ec0*/  BRA `(.L_x_177) ;  /* 0xfffffff000347947 */ /* 0x000fea000383ffff */
.L_x_141:
[----:B0-----:R0:W1:Y:S02]  /*7ed0*/  SYNCS.PHASECHK.TRANS64.TRYWAIT P0, [R7+URZ], R4 ;  /* 0x00000004070075a7 */ /* 0x001064000800017f */
[----:B-1----:R-:W-:Y:S05]  /*7ee0*/  @!P0 NANOSLEEP.SYNCS 0x989680 ;  /* 0x009896800000895d */ /* 0x002fea0003900000 */
[----:B------:R-:W1:Y:S02]  /*7ef0*/  @!P0 SYNCS.PHASECHK.TRANS64 P0, [R7+URZ], R4 ;  /* 0x00000004070085a7 */ /* 0x000e64000800007f */
[----:B-1----:R-:W-:Y:S05]  /*7f00*/  @!P0 BRA `(.L_x_141) ;  /* 0xfffffffc00f08947 */ /* 0x002fea000383ffff */
[----:B------:R-:W-:Y:S05]  /*7f10*/  BRA `(.L_x_178) ;  /* 0xfffffff000447947 */ /* 0x000fea000383ffff */
.L_x_142:
[----:B0-----:R0:W1:Y:S02]  /*7f20*/  SYNCS.PHASECHK.TRANS64.TRYWAIT P0, [R6+URZ], R5 ;  /* 0x00000005060075a7 */ /* 0x001064000800017f */
[----:B-1----:R-:W-:Y:S05]  /*7f30*/  @!P0 NANOSLEEP.SYNCS 0x989680 ;  /* 0x009896800000895d */ /* 0x002fea0003900000 */
[----:B------:R-:W1:Y:S02]  /*7f40*/  @!P0 SYNCS.PHASECHK.TRANS64 P0, [R6+URZ], R5 ;  /* 0x00000005060085a7 */ /* 0x000e64000800007f */
[----:B-1----:R-:W-:Y:S05]  /*7f50*/  @!P0 BRA `(.L_x_142) ;  /* 0xfffffffc00f08947 */ /* 0x002fea000383ffff */
[----:B------:R-:W-:Y:S05]  /*7f60*/  BRA `(.L_x_179) ;  /* 0xfffffff000547947 */ /* 0x000fea000383ffff */
.L_x_143:
[----:B0-----:R0:W1:Y:S02]  /*7f70*/  SYNCS.PHASECHK.TRANS64.TRYWAIT P0, [R7+URZ], R4 ;  /* 0x00000004070075a7 */ /* 0x001064000800017f */
[----:B-1----:R-:W-:Y:S05]  /*7f80*/  @!P0 NANOSLEEP.SYNCS 0x989680 ;  /* 0x009896800000895d */ /* 0x002fea0003900000 */
[----:B------:R-:W1:Y:S02]  /*7f90*/  @!P0 SYNCS.PHASECHK.TRANS64 P0, [R7+URZ], R4 ;  /* 0x00000004070085a7 */ /* 0x000e64000800007f */
[----:B-1----:R-:W-:Y:S05]  /*7fa0*/  @!P0 BRA `(.L_x_143) ;  /* 0xfffffffc00f08947 */ /* 0x002fea000383ffff */
[----:B------:R-:W-:Y:S05]  /*7fb0*/  BRA `(.L_x_180) ;  /* 0xfffffff000647947 */ /* 0x000fea000383ffff */
.L_x_144:
[----:B0-----:R0:W1:Y:S02]  /*7fc0*/  SYNCS.PHASECHK.TRANS64.TRYWAIT P0, [R6+URZ], R5 ;  /* 0x00000005060075a7 */ /* 0x001064000800017f */
[----:B-1----:R-:W-:Y:S05]  /*7fd0*/  @!P0 NANOSLEEP.SYNCS 0x989680 ;  /* 0x009896800000895d */ /* 0x002fea0003900000 */
[----:B------:R-:W1:Y:S02]  /*7fe0*/  @!P0 SYNCS.PHASECHK.TRANS64 P0, [R6+URZ], R5 ;  /* 0x00000005060085a7 */ /* 0x000e64000800007f */
[----:B-1----:R-:W-:Y:S05]  /*7ff0*/  @!P0 BRA `(.L_x_144) ;  /* 0xfffffffc00f08947 */ /* 0x002fea000383ffff */
[----:B------:R-:W-:Y:S05]  /*8000*/  BRA `(.L_x_181) ;  /* 0xfffffff000747947 */ /* 0x000fea000383ffff */
.L_x_145:
[----:B0-----:R0:W1:Y:S02]  /*8010*/  SYNCS.PHASECHK.TRANS64.TRYWAIT P0, [R7+URZ], R4 ;  /* 0x00000004070075a7 */ /* 0x001064000800017f */
[----:B-1----:R-:W-:Y:S05]  /*8020*/  @!P0 NANOSLEEP.SYNCS 0x989680 ;  /* 0x009896800000895d */ /* 0x002fea0003900000 */
[----:B------:R-:W1:Y:S02]  /*8030*/  @!P0 SYNCS.PHASECHK.TRANS64 P0, [R7+URZ], R4 ;  /* 0x00000004070085a7 */ /* 0x000e64000800007f */
[----:B-1----:R-:W-:Y:S05]  /*8040*/  @!P0 BRA `(.L_x_145) ;  /* 0xfffffffc00f08947 */ /* 0x002fea000383ffff */
[----:B------:R-:W-:Y:S05]  /*8050*/  BRA `(.L_x_182) ;  /* 0xfffffff000847947 */ /* 0x000fea000383ffff */
.L_x_146:
[----:B0-----:R0:W1:Y:S02]  /*8060*/  SYNCS.PHASECHK.TRANS64.TRYWAIT P0, [R6+URZ], R5 ;  /* 0x00000005060075a7 */ /* 0x001064000800017f */
[----:B-1----:R-:W-:Y:S05]  /*8070*/  @!P0 NANOSLEEP.SYNCS 0x989680 ;  /* 0x009896800000895d */ /* 0x002fea0003900000 */
[----:B------:R-:W1:Y:S02]  /*8080*/  @!P0 SYNCS.PHASECHK.TRANS64 P0, [R6+URZ], R5 ;  /* 0x00000005060085a7 */ /* 0x000e64000800007f */
[----:B-1----:R-:W-:Y:S05]  /*8090*/  @!P0 BRA `(.L_x_146) ;  /* 0xfffffffc00f08947 */ /* 0x002fea000383ffff */
[----:B------:R-:W-:Y:S05]  /*80a0*/  BRA `(.L_x_183) ;  /* 0xfffffff000947947 */ /* 0x000fea000383ffff */
.L_x_147:
[----:B0-----:R0:W1:Y:S02]  /*80b0*/  SYNCS.PHASECHK.TRANS64.TRYWAIT P0, [R7+URZ], R4 ;  /* 0x00000004070075a7 */ /* 0x001064000800017f */
[----:B-1----:R-:W-:Y:S05]  /*80c0*/  @!P0 NANOSLEEP.SYNCS 0x989680 ;  /* 0x009896800000895d */ /* 0x002fea0003900000 */
[----:B------:R-:W1:Y:S02]  /*80d0*/  @!P0 SYNCS.PHASECHK.TRANS64 P0, [R7+URZ], R4 ;  /* 0x00000004070085a7 */ /* 0x000e64000800007f */
[----:B-1----:R-:W-:Y:S05]  /*80e0*/  @!P0 BRA `(.L_x_147) ;  /* 0xfffffffc00f08947 */ /* 0x002fea000383ffff */
[----:B------:R-:W-:Y:S05]  /*80f0*/  BRA `(.L_x_184) ;  /* 0xfffffff000a47947 */ /* 0x000fea000383ffff */
.L_x_148:
[----:B0-----:R0:W1:Y:S02]  /*8100*/  SYNCS.PHASECHK.TRANS64.TRYWAIT P0, [R6+URZ], R5 ;  /* 0x00000005060075a7 */ /* 0x001064000800017f */
[----:B-1----:R-:W-:Y:S05]  /*8110*/  @!P0 NANOSLEEP.SYNCS 0x989680 ;  /* 0x009896800000895d */ /* 0x002fea0003900000 */
[----:B------:R-:W1:Y:S02]  /*8120*/  @!P0 SYNCS.PHASECHK.TRANS64 P0, [R6+URZ], R5 ;  /* 0x00000005060085a7 */ /* 0x000e64000800007f */
[----:B-1----:R-:W-:Y:S05]  /*8130*/  @!P0 BRA `(.L_x_148) ;  /* 0xfffffffc00f08947 */ /* 0x002fea000383ffff */
[----:B------:R-:W-:Y:S05]  /*8140*/  BRA `(.L_x_185) ;  /* 0xfffffff000b47947 */ /* 0x000fea000383ffff */
.L_x_149:
[----:B0-----:R0:W1:Y:S02]  /*8150*/  SYNCS.PHASECHK.TRANS64.TRYWAIT P0, [R7+URZ], R4 ;  /* 0x00000004070075a7 */ /* 0x001064000800017f */
[----:B-1----:R-:W-:Y:S05]  /*8160*/  @!P0 NANOSLEEP.SYNCS 0x989680 ;  /* 0x009896800000895d */ /* 0x002fea0003900000 */
[----:B------:R-:W1:Y:S02]  /*8170*/  @!P0 SYNCS.PHASECHK.TRANS64 P0, [R7+URZ], R4 ;  /* 0x00000004070085a7 */ /* 0x000e64000800007f */
[----:B-1----:R-:W-:Y:S05]  /*8180*/  @!P0 BRA `(.L_x_149) ;  /* 0xfffffffc00f08947 */ /* 0x002fea000383ffff */
[----:B------:R-:W-:Y:S05]  /*8190*/  BRA `(.L_x_186) ;  /* 0xfffffff000c47947 */ /* 0x000fea000383ffff */
.L_x_150:
[----:B0-----:R0:W1:Y:S02]  /*81a0*/  SYNCS.PHASECHK.TRANS64.TRYWAIT P0, [R6+URZ], R5 ;  /* 0x00000005060075a7 */ /* 0x001064000800017f */
[----:B-1----:R-:W-:Y:S05]  /*81b0*/  @!P0 NANOSLEEP.SYNCS 0x989680 ;  /* 0x009896800000895d */ /* 0x002fea0003900000 */
[----:B------:R-:W1:Y:S02]  /*81c0*/  @!P0 SYNCS.PHASECHK.TRANS64 P0, [R6+URZ], R5 ;  /* 0x00000005060085a7 */ /* 0x000e64000800007f */
[----:B-1----:R-:W-:Y:S05]  /*81d0*/  @!P0 BRA `(.L_x_150) ;  /* 0xfffffffc00f08947 */ /* 0x002fea000383ffff */
[----:B------:R-:W-:Y:S05]  /*81e0*/  BRA `(.L_x_187) ;  /* 0xfffffff000d47947 */ /* 0x000fea000383ffff */
.L_x_151:
[----:B0-----:R0:W1:Y:S02]  /*81f0*/  SYNCS.PHASECHK.TRANS64.TRYWAIT P0, [R7+URZ], R4 ;  /* 0x00000004070075a7 */ /* 0x001064000800017f */
[----:B-1----:R-:W-:Y:S05]  /*8200*/  @!P0 NANOSLEEP.SYNCS 0x989680 ;  /* 0x009896800000895d */ /* 0x002fea0003900000 */
[----:B------:R-:W1:Y:S02]  /*8210*/  @!P0 SYNCS.PHASECHK.TRANS64 P0, [R7+URZ], R4 ;  /* 0x00000004070085a7 */ /* 0x000e64000800007f */
[----:B-1----:R-:W-:Y:S05]  /*8220*/  @!P0 BRA `(.L_x_151) ;  /* 0xfffffffc00f08947 */ /* 0x002fea000383ffff */
[----:B------:R-:W-:Y:S05]  /*8230*/  BRA `(.L_x_188) ;  /* 0xfffffff000e47947 */ /* 0x000fea000383ffff */
.L_x_152:
[----:B0-----:R0:W1:Y:S02]  /*8240*/  SYNCS.PHASECHK.TRANS64.TRYWAIT P0, [R6+URZ], R5 ;  /* 0x00000005060075a7 */ /* 0x001064000800017f */
[----:B-1----:R-:W-:Y:S05]  /*8250*/  @!P0 NANOSLEEP.SYNCS 0x989680 ;  /* 0x009896800000895d */ /* 0x002fea0003900000 */
[----:B------:R-:W1:Y:S02]  /*8260*/  @!P0 SYNCS.PHASECHK.TRANS64 P0, [R6+URZ], R5 ;  /* 0x00000005060085a7 */ /* 0x000e64000800007f */
[----:B-1----:R-:W-:Y:S05]  /*8270*/  @!P0 BRA `(.L_x_152) ;  /* 0xfffffffc00f08947 */ /* 0x002fea000383ffff */
[----:B------:R-:W-:Y:S05]  /*8280*/  BRA `(.L_x_189) ;  /* 0xfffffff000f47947 */ /* 0x000fea000383ffff */
.L_x_153:
[----:B0-----:R0:W1:Y:S02]  /*8290*/  SYNCS.PHASECHK.TRANS64.TRYWAIT P0, [R7+URZ], R4 ;  /* 0x00000004070075a7 */ /* 0x001064000800017f */
[----:B-1----:R-:W-:Y:S05]  /*82a0*/  @!P0 NANOSLEEP.SYNCS 0x989680 ;  /* 0x009896800000895d */ /* 0x002fea0003900000 */
[----:B------:R-:W1:Y:S02]  /*82b0*/  @!P0 SYNCS.PHASECHK.TRANS64 P0, [R7+URZ], R4 ;  /* 0x00000004070085a7 */ /* 0x000e64000800007f */
[----:B-1----:R-:W-:Y:S05]  /*82c0*/  @!P0 BRA `(.L_x_153) ;  /* 0xfffffffc00f08947 */ /* 0x002fea000383ffff */
[----:B------:R-:W-:Y:S05]  /*82d0*/  BRA `(.L_x_190) ;  /* 0xfffffff400047947 */ /* 0x000fea000383ffff */
.L_x_154:
[----:B-1----:R1:W2:Y:S02]  /*82e0*/  SYNCS.PHASECHK.TRANS64.TRYWAIT P0, [R6+URZ], R5 ;  /* 0x00000005060075a7 */ /* 0x0022a4000800017f */
[----:B--2---:R-:W-:Y:S05]  /*82f0*/  @!P0 NANOSLEEP.SYNCS 0x989680 ;  /* 0x009896800000895d */ /* 0x004fea0003900000 */
[----:B------:R-:W2:Y:S02]  /*8300*/  @!P0 SYNCS.PHASECHK.TRANS64 P0, [R6+URZ], R5 ;  /* 0x00000005060085a7 */ /* 0x000ea4000800007f */
[----:B--2---:R-:W-:Y:S05]  /*8310*/  @!P0 BRA `(.L_x_154) ;  /* 0xfffffffc00f08947 */ /* 0x004fea000383ffff */
[----:B------:R-:W-:Y:S05]  /*8320*/  BRA `(.L_x_191) ;  /* 0xfffffff4000c7947 */ /* 0x000fea000383ffff */
.L_x_192:
[----:B------:R-:W-:-:S00]  /*8330*/  BRA `(.L_x_192) ;  /* 0xfffffffc00fc7947 */ /* 0x000fc0000383ffff */
[----:B------:R-:W-:-:S00]  /*8340*/  NOP ;  /* 0x0000000000007918 */ /* 0x000fc00000000000 */
        /* <DEDUP_REMOVED lines=11> */
.L_x_193:


//--------------------- .nv.shared._ZN7cutlass13device_kernelINS_4gemm6kernel13GemmUniversalIN4cute5tupleIJiiiiEEENS1_10collective13CollectiveMmaINS1_37MainloopSm90TmaGmmaWarpSpecializedFP8ILi28ENS5_IJNS4_1CILi2EEENSA_ILi1EEESC_EEENS1_32KernelTmaWarpSpecializedPingpongEEENS5_IJNSA_ILi64EEESG_SG_EEENS_12float_e5m2_tENS5_IJlSC_lEEESI_SJ_NS4_8TiledMMAINS4_8MMA_AtomIJNS4_4SM904GMMA30MMA_64x64x32_F32E5M2E5M2_SS_TNILNSN_7ScaleInE1ELSP_1EEEEEENS4_6LayoutINS5_IJSC_SC_SC_EEENS5_IJNSA_ILi0EEESU_SU_EEEEENS5_IJNS4_10UnderscoreESX_SX_EEEEENS4_13SM90_TMA_LOADENS4_14ComposedLayoutINS4_7SwizzleILi2ELi4ELi3EEENS4_18smem_ptr_flag_bitsILi8EEENSS_INS5_IJNSA_ILi8EEESG_EEENS5_IJSG_SC_EEEEEEEvNS4_8identityENS4_23SM90_TMA_LOAD_MULTICASTES1A_vS1B_EENS_8epilogue10collective6detail29Sm90TmaWarpSpecializedAdapterINS1F_15DefaultEpilogueISI_SJ_SJ_NS1E_6thread17LinearCombinationISI_Li1EffLNS1J_9ScaleType4KindE0ELNS_15FloatRoundStyleE2ESI_EENS1_15EpilogueDefaultEEEEEvvEEEEvNT_6ParamsE --------------------------
	.section	.nv.shared._ZN7cutlass13device_kernelINS_4gemm6kernel13GemmUniversalIN4cute5tupleIJiiiiEEENS1_10collective13CollectiveMmaINS1_37MainloopSm90TmaGmmaWarpSpecializedFP8ILi28ENS5_IJNS4_1CILi2EEENSA_ILi1EEESC_EEENS1_32KernelTmaWarpSpecializedPingpongEEENS5_IJNSA_ILi64EEESG_SG_EEENS_12float_e5m2_tENS5_IJlSC_lEEESI_SJ_NS4_8TiledMMAINS4_8MMA_AtomIJNS4_4SM904GMMA30MMA_64x64x32_F32E5M2E5M2_SS_TNILNSN_7ScaleInE1ELSP_1EEEEEENS4_6LayoutINS5_IJSC_SC_SC_EEENS5_IJNSA_ILi0EEESU_SU_EEEEENS5_IJNS4_10UnderscoreESX_SX_EEEEENS4_13SM90_TMA_LOADENS4_14ComposedLayoutINS4_7SwizzleILi2ELi4ELi3EEENS4_18smem_ptr_flag_bitsILi8EEENSS_INS5_IJNSA_ILi8EEESG_EEENS5_IJSG_SC_EEEEEEEvNS4_8identityENS4_23SM90_TMA_LOAD_MULTICASTES1A_vS1B_EENS_8epilogue10collective6detail29Sm90TmaWarpSpecializedAdapterINS1F_15DefaultEpilogueISI_SJ_SJ_NS1E_6thread17LinearCombinationISI_Li1EffLNS1J_9ScaleType4KindE0ELNS_15FloatRoundStyleE2ESI_EENS1_15EpilogueDefaultEEEEEvvEEEEvNT_6ParamsE,"aw",@nobits
	.sectionflags	@""
	.align	16
	.zero		1024


//--------------------- .nv.shared.reserved.0     --------------------------
	.section	.nv.shared.reserved.0,"aw",@nobits
	.weak		__nv_reservedSMEM_offset_0_alias
	.size		__nv_reservedSMEM_offset_0_alias, 0, 0
	.other		__nv_reservedSMEM_offset_0_alias,@"STO_CUDA_RESERVED_SHARED STV_DEFAULT"
__nv_reservedSMEM_offset_0_alias:
	.zero		0


//--------------------- .nv.global                --------------------------
	.section	.nv.global,"aw",@nobits
.nv.global:
	.type		_ZN40_INTERNAL_06d14ff3_4_k_cu_8504d50b_258064cute1_E,@object
	.size		_ZN40_INTERNAL_06d14ff3_4_k_cu_8504d50b_258064cute1_E,(_ZN40_INTERNAL_06d14ff3_4_k_cu_8504d50b_258064cuda3std3__45__cpo6cbeginE - _ZN40_INTERNAL_06d14ff3_4_k_cu_8504d50b_258064cute1_E)
_ZN40_INTERNAL_06d14ff3_4_k_cu_8504d50b_258064cute1_E:
	.zero		1
	.type		_ZN40_INTERNAL_06d14ff3_4_k_cu_8504d50b_258064cuda3std3__45__cpo6cbeginE,@object
	.size		_ZN40_INTERNAL_06d14ff3_4_k_cu_8504d50b_258064cuda3std3__45__cpo6cbeginE,(_ZN40_INTERNAL_06d14ff3_4_k_cu_8504d50b_258064cuda3std3__48in_placeE - _ZN40_INTERNAL_06d14ff3_4_k_cu_8504d50b_258064cuda3std3__45__cpo6cbeginE)
_ZN40_INTERNAL_06d14ff3_4_k_cu_8504d50b_258064cuda3std3__45__cpo6cbeginE:
	.zero		1
	.type		_ZN40_INTERNAL_06d14ff3_4_k_cu_8504d50b_258064cuda3std3__48in_placeE,@object
	.size		_ZN40_INTERNAL_06d14ff3_4_k_cu_8504d50b_258064cuda3std3__48in_placeE,(_ZN40_INTERNAL_06d14ff3_4_k_cu_8504d50b_258064cuda3std6ranges3__45__cpo9iter_moveE - _ZN40_INTERNAL_06d14ff3_4_k_cu_8504d50b_258064cuda3std3__48in_placeE)
_ZN40_INTERNAL_06d14ff3_4_k_cu_8504d50b_258064cuda3std3__48in_placeE:
	.zero		1
	.type		_ZN40_INTERNAL_06d14ff3_4_k_cu_8504d50b_258064cuda3std6ranges3__45__cpo9iter_moveE,@object
	.size		_ZN40_INTERNAL_06d14ff3_4_k_cu_8504d50b_258064cuda3std6ranges3__45__cpo9iter_moveE,(_ZN40_INTERNAL_06d14ff3_4_k_cu_8504d50b_258064cuda3std3__45__cpo5beginE - _ZN40_INTERNAL_06d14ff3_4_k_cu_8504d50b_258064cuda3std6ranges3__45__cpo9iter_moveE)
_ZN40_INTERNAL_06d14ff3_4_k_cu_8504d50b_258064cuda3std6ranges3__45__cpo9iter_moveE:
	.zero		1
	.type		_ZN40_INTERNAL_06d14ff3_4_k_cu_8504d50b_258064cuda3std3__45__cpo5beginE,@object
	.size		_ZN40_INTERNAL_06d14ff3_4_k_cu_8504d50b_258064cuda3std3__45__cpo5beginE,(_ZN40_INTERNAL_06d14ff3_4_k_cu_8504d50b_258064cuda3std3__442_GLOBAL__N__06d14ff3_4_k_cu_8504d50b_258066ignoreE - _ZN40_INTERNAL_06d14ff3_4_k_cu_8504d50b_258064cuda3std3__45__cpo5beginE)
_ZN40_INTERNAL_06d14ff3_4_k_cu_8504d50b_258064cuda3std3__45__cpo5beginE:
	.zero		1
	.type		_ZN40_INTERNAL_06d14ff3_4_k_cu_8504d50b_258064cuda3std3__442_GLOBAL__N__06d14ff3_4_k_cu_8504d50b_258066ignoreE,@object
	.size		_ZN40_INTERNAL_06d14ff3_4_k_cu_8504d50b_258064cuda3std3__442_GLOBAL__N__06d14ff3_4_k_cu_8504d50b_258066ignoreE,(_ZN40_INTERNAL_06d14ff3_4_k_cu_8504d50b_258064cute7productE - _ZN40_INTERNAL_06d14ff3_4_k_cu_8504d50b_258064cuda3std3__442_GLOBAL__N__06d14ff3_4_k_cu_8504d50b_258066ignoreE)
_ZN40_INTERNAL_06d14ff3_4_k_cu_8504d50b_258064cuda3std3__442_GLOBAL__N__06d14ff3_4_k_cu_8504d50b_258066ignoreE:
	.zero		1
	.type		_ZN40_INTERNAL_06d14ff3_4_k_cu_8504d50b_258064cute7productE,@object
	.size		_ZN40_INTERNAL_06d14ff3_4_k_cu_8504d50b_258064cute7productE,(_ZN40_INTERNAL_06d14ff3_4_k_cu_8504d50b_258064cuda3std3__45__cpo3endE - _ZN40_INTERNAL_06d14ff3_4_k_cu_8504d50b_258064cute7productE)
_ZN40_INTERNAL_06d14ff3_4_k_cu_8504d50b_258064cute7productE:
	.zero		1
	.type		_ZN40_INTERNAL_06d14ff3_4_k_cu_8504d50b_258064cuda3std3__45__cpo3endE,@object
	.size		_ZN40_INTERNAL_06d14ff3_4_k_cu_8504d50b_258064cuda3std3__45__cpo3endE,(_ZN40_INTERNAL_06d14ff3_4_k_cu_8504d50b_258064cuda3std3__419piecewise_constructE - _ZN40_INTERNAL_06d14ff3_4_k_cu_8504d50b_258064cuda3std3__45__cpo3endE)
_ZN40_INTERNAL_06d14ff3_4_k_cu_8504d50b_258064cuda3std3__45__cpo3endE:
	.zero		1
	.type		_ZN40_INTERNAL_06d14ff3_4_k_cu_8504d50b_258064cuda3std3__419piecewise_constructE,@object
	.size		_ZN40_INTERNAL_06d14ff3_4_k_cu_8504d50b_258064cuda3std3__419piecewise_constructE,(_ZN40_INTERNAL_06d14ff3_4_k_cu_8504d50b_258064cuda3std3__45__cpo4cendE - _ZN40_INTERNAL_06d14ff3_4_k_cu_8504d50b_258064cuda3std3__419piecewise_constructE)
_ZN40_INTERNAL_06d14ff3_4_k_cu_8504d50b_258064cuda3std3__419piecewise_constructE:
	.zero		1
	.type		_ZN40_INTERNAL_06d14ff3_4_k_cu_8504d50b_258064cuda3std3__45__cpo4cendE,@object
	.size		_ZN40_INTERNAL_06d14ff3_4_k_cu_8504d50b_258064cuda3std3__45__cpo4cendE,(_ZN40_INTERNAL_06d14ff3_4_k_cu_8504d50b_258064cuda3std6ranges3__45__cpo4swapE - _ZN40_INTERNAL_06d14ff3_4_k_cu_8504d50b_258064cuda3std3__45__cpo4cendE)
_ZN40_INTERNAL_06d14ff3_4_k_cu_8504d50b_258064cuda3std3__45__cpo4cendE:
	.zero		1
	.type		_ZN40_INTERNAL_06d14ff3_4_k_cu_8504d50b_258064cuda3std6ranges3__45__cpo4swapE,@object
	.size		_ZN40_INTERNAL_06d14ff3_4_k_cu_8504d50b_258064cuda3std6ranges3__45__cpo4swapE,(.L_7 - _ZN40_INTERNAL_06d14ff3_4_k_cu_8504d50b_258064cuda3std6ranges3__45__cpo4swapE)
_ZN40_INTERNAL_06d14ff3_4_k_cu_8504d50b_258064cuda3std6ranges3__45__cpo4swapE:
	.zero		1
.L_7:


//--------------------- .nv.constant0._ZN7cutlass13device_kernelINS_4gemm6kernel13GemmUniversalIN4cute5tupleIJiiiiEEENS1_10collective13CollectiveMmaINS1_37MainloopSm90TmaGmmaWarpSpecializedFP8ILi28ENS5_IJNS4_1CILi2EEENSA_ILi1EEESC_EEENS1_32KernelTmaWarpSpecializedPingpongEEENS5_IJNSA_ILi64EEESG_SG_EEENS_12float_e5m2_tENS5_IJlSC_lEEESI_SJ_NS4_8TiledMMAINS4_8MMA_AtomIJNS4_4SM904GMMA30MMA_64x64x32_F32E5M2E5M2_SS_TNILNSN_7ScaleInE1ELSP_1EEEEEENS4_6LayoutINS5_IJSC_SC_SC_EEENS5_IJNSA_ILi0EEESU_SU_EEEEENS5_IJNS4_10UnderscoreESX_SX_EEEEENS4_13SM90_TMA_LOADENS4_14ComposedLayoutINS4_7SwizzleILi2ELi4ELi3EEENS4_18smem_ptr_flag_bitsILi8EEENSS_INS5_IJNSA_ILi8EEESG_EEENS5_IJSG_SC_EEEEEEEvNS4_8identityENS4_23SM90_TMA_LOAD_MULTICASTES1A_vS1B_EENS_8epilogue10collective6detail29Sm90TmaWarpSpecializedAdapterINS1F_15DefaultEpilogueISI_SJ_SJ_NS1E_6thread17LinearCombinationISI_Li1EffLNS1J_9ScaleType4KindE0ELNS_15FloatRoundStyleE2ESI_EENS1_15EpilogueDefaultEEEEEvvEEEEvNT_6ParamsE --------------------------
	.section	.nv.constant0._ZN7cutlass13device_kernelINS_4gemm6kernel13GemmUniversalIN4cute5tupleIJiiiiEEENS1_10collective13CollectiveMmaINS1_37MainloopSm90TmaGmmaWarpSpecializedFP8ILi28ENS5_IJNS4_1CILi2EEENSA_ILi1EEESC_EEENS1_32KernelTmaWarpSpecializedPingpongEEENS5_IJNSA_ILi64EEESG_SG_EEENS_12float_e5m2_tENS5_IJlSC_lEEESI_SJ_NS4_8TiledMMAINS4_8MMA_AtomIJNS4_4SM904GMMA30MMA_64x64x32_F32E5M2E5M2_SS_TNILNSN_7ScaleInE1ELSP_1EEEEEENS4_6LayoutINS5_IJSC_SC_SC_EEENS5_IJNSA_ILi0EEESU_SU_EEEEENS5_IJNS4_10UnderscoreESX_SX_EEEEENS4_13SM90_TMA_LOADENS4_14ComposedLayoutINS4_7SwizzleILi2ELi4ELi3EEENS4_18smem_ptr_flag_bitsILi8EEENSS_INS5_IJNSA_ILi8EEESG_EEENS5_IJSG_SC_EEEEEEEvNS4_8identityENS4_23SM90_TMA_LOAD_MULTICASTES1A_vS1B_EENS_8epilogue10collective6detail29Sm90TmaWarpSpecializedAdapterINS1F_15DefaultEpilogueISI_SJ_SJ_NS1E_6thread17LinearCombinationISI_Li1EffLNS1J_9ScaleType4KindE0ELNS_15FloatRoundStyleE2ESI_EENS1_15EpilogueDefaultEEEEEvvEEEEvNT_6ParamsE,"a",@progbits
	.sectionflags	@""
	.align	4
.nv.constant0._ZN7cutlass13device_kernelINS_4gemm6kernel13GemmUniversalIN4cute5tupleIJiiiiEEENS1_10collective13CollectiveMmaINS1_37MainloopSm90TmaGmmaWarpSpecializedFP8ILi28ENS5_IJNS4_1CILi2EEENSA_ILi1EEESC_EEENS1_32KernelTmaWarpSpecializedPingpongEEENS5_IJNSA_ILi64EEESG_SG_EEENS_12float_e5m2_tENS5_IJlSC_lEEESI_SJ_NS4_8TiledMMAINS4_8MMA_AtomIJNS4_4SM904GMMA30MMA_64x64x32_F32E5M2E5M2_SS_TNILNSN_7ScaleInE1ELSP_1EEEEEENS4_6LayoutINS5_IJSC_SC_SC_EEENS5_IJNSA_ILi0EEESU_SU_EEEEENS5_IJNS4_10UnderscoreESX_SX_EEEEENS4_13SM90_TMA_LOADENS4_14ComposedLayoutINS4_7SwizzleILi2ELi4ELi3EEENS4_18smem_ptr_flag_bitsILi8EEENSS_INS5_IJNSA_ILi8EEESG_EEENS5_IJSG_SC_EEEEEEEvNS4_8identityENS4_23SM90_TMA_LOAD_MULTICASTES1A_vS1B_EENS_8epilogue10collective6detail29Sm90TmaWarpSpecializedAdapterINS1F_15DefaultEpilogueISI_SJ_SJ_NS1E_6thread17LinearCombinationISI_Li1EffLNS1J_9ScaleType4KindE0ELNS_15FloatRoundStyleE2ESI_EENS1_15EpilogueDefaultEEEEEvvEEEEvNT_6ParamsE:
	.zero		1664


//--------------------- SYMBOLS --------------------------

	.type		.nv.reservedSmem.offset0,@object
	.size		.nv.reservedSmem.offset0,0x4
